//
// Generated by NVIDIA NVVM Compiler
//
// Compiler Build ID: CL-36424714
// Cuda compilation tools, release 13.0, V13.0.88
// Based on NVVM 20.0.0
//

.version 9.0
.target sm_100
.address_size 64

	// .globl	_Z19cuda_ricker_waveletPfffi
.func  (.param .b64 func_retval0) __internal_accurate_pow
(
	.param .b64 __internal_accurate_pow_param_0
)
;
.const .align 4 .b8 stencil[20] = {228, 56, 54, 192, 205, 204, 204, 63, 205, 204, 76, 190, 1, 13, 208, 60, 161, 14, 234, 186};
// _ZZ14cuda_step_fd2dPfS_S_S_S_S_S_ffiiS_S_E4tile has been demoted
// _ZZ14cuda_step_fd2dPfS_S_S_S_S_S_ffiiS_S_E5tile2 has been demoted

.visible .entry _Z19cuda_ricker_waveletPfffi(
	.param .u64 .ptr .align 1 _Z19cuda_ricker_waveletPfffi_param_0,
	.param .f32 _Z19cuda_ricker_waveletPfffi_param_1,
	.param .f32 _Z19cuda_ricker_waveletPfffi_param_2,
	.param .u32 _Z19cuda_ricker_waveletPfffi_param_3
)
{
	.reg .pred 	%p<2>;
	.reg .b32 	%r<8>;
	.reg .b32 	%f<22>;
	.reg .b64 	%rd<5>;
	.reg .b64 	%fd<14>;

	ld.param.u64 	%rd1, [_Z19cuda_ricker_waveletPfffi_param_0];
	ld.param.f32 	%f1, [_Z19cuda_ricker_waveletPfffi_param_1];
	ld.param.f32 	%f2, [_Z19cuda_ricker_waveletPfffi_param_2];
	ld.param.u32 	%r2, [_Z19cuda_ricker_waveletPfffi_param_3];
	mov.u32 	%r3, %tid.x;
	mov.u32 	%r4, %ntid.x;
	mov.u32 	%r5, %ctaid.x;
	mad.lo.s32 	%r1, %r4, %r5, %r3;
	setp.ge.s32 	%p1, %r1, %r2;
	@%p1 bra 	$L__BB0_2;
	cvta.to.global.u64 	%rd2, %rd1;
	cvt.f64.f32 	%fd1, %f1;
	mul.f64 	%fd2, %fd1, 0d400921FB542FE938;
	cvt.rn.f32.s32 	%f3, %r1;
	mul.f32 	%f4, %f2, %f3;
	cvt.f64.f32 	%fd3, %f4;
	rcp.rn.f64 	%fd4, %fd1;
	sub.f64 	%fd5, %fd3, %fd4;
	cvt.rn.f32.f64 	%f5, %fd5;
	abs.f32 	%f6, %f5;
	cvt.f64.f32 	%fd6, %f6;
	mul.f64 	%fd7, %fd2, %fd6;
	cvt.rn.f32.f64 	%f7, %fd7;
	mul.f32 	%f8, %f7, %f7;
	cvt.f64.f32 	%fd8, %f8;
	add.f64 	%fd9, %fd8, %fd8;
	mov.f64 	%fd10, 0d3FF0000000000000;
	sub.f64 	%fd11, %fd10, %fd9;
	fma.rn.f32 	%f9, %f8, 0fBBBB989D, 0f3F000000;
	cvt.sat.f32.f32 	%f10, %f9;
	mov.f32 	%f11, 0f4B400001;
	mov.f32 	%f12, 0f437C0000;
	fma.rm.f32 	%f13, %f10, %f12, %f11;
	add.f32 	%f14, %f13, 0fCB40007F;
	neg.f32 	%f15, %f14;
	fma.rn.f32 	%f16, %f8, 0fBFB8AA3B, %f15;
	fma.rn.f32 	%f17, %f8, 0fB2A57060, %f16;
	mov.b32 	%r6, %f13;
	shl.b32 	%r7, %r6, 23;
	mov.b32 	%f18, %r7;
	ex2.approx.ftz.f32 	%f19, %f17;
	mul.f32 	%f20, %f19, %f18;
	cvt.f64.f32 	%fd12, %f20;
	mul.f64 	%fd13, %fd11, %fd12;
	cvt.rn.f32.f64 	%f21, %fd13;
	mul.wide.s32 	%rd3, %r1, 4;
	add.s64 	%rd4, %rd2, %rd3;
	st.global.f32 	[%rd4], %f21;
$L__BB0_2:
	ret;

}
	// .globl	_Z10cuda_set_sPiiiiiiii
.visible .entry _Z10cuda_set_sPiiiiiiii(
	.param .u64 .ptr .align 1 _Z10cuda_set_sPiiiiiiii_param_0,
	.param .u32 _Z10cuda_set_sPiiiiiiii_param_1,
	.param .u32 _Z10cuda_set_sPiiiiiiii_param_2,
	.param .u32 _Z10cuda_set_sPiiiiiiii_param_3,
	.param .u32 _Z10cuda_set_sPiiiiiiii_param_4,
	.param .u32 _Z10cuda_set_sPiiiiiiii_param_5,
	.param .u32 _Z10cuda_set_sPiiiiiiii_param_6,
	.param .u32 _Z10cuda_set_sPiiiiiiii_param_7
)
{
	.reg .pred 	%p<2>;
	.reg .b32 	%r<17>;
	.reg .b64 	%rd<5>;

	ld.param.u64 	%rd1, [_Z10cuda_set_sPiiiiiiii_param_0];
	ld.param.u32 	%r2, [_Z10cuda_set_sPiiiiiiii_param_1];
	ld.param.u32 	%r3, [_Z10cuda_set_sPiiiiiiii_param_2];
	ld.param.u32 	%r4, [_Z10cuda_set_sPiiiiiiii_param_3];
	ld.param.u32 	%r5, [_Z10cuda_set_sPiiiiiiii_param_4];
	ld.param.u32 	%r7, [_Z10cuda_set_sPiiiiiiii_param_5];
	ld.param.u32 	%r6, [_Z10cuda_set_sPiiiiiiii_param_6];
	mov.u32 	%r8, %tid.x;
	mov.u32 	%r9, %ntid.x;
	mov.u32 	%r10, %ctaid.x;
	mad.lo.s32 	%r1, %r9, %r10, %r8;
	setp.ge.s32 	%p1, %r1, %r7;
	@%p1 bra 	$L__BB1_2;
	cvta.to.global.u64 	%rd2, %rd1;
	add.s32 	%r11, %r6, 108;
	mad.lo.s32 	%r12, %r5, %r1, %r3;
	add.s32 	%r13, %r12, 54;
	mad.lo.s32 	%r14, %r4, %r1, %r2;
	mad.lo.s32 	%r15, %r11, %r13, %r14;
	add.s32 	%r16, %r15, 54;
	mul.wide.s32 	%rd3, %r1, 4;
	add.s64 	%rd4, %rd2, %rd3;
	st.global.u32 	[%rd4], %r16;
$L__BB1_2:
	ret;

}
	// .globl	_Z10cuda_set_gPiiii
.visible .entry _Z10cuda_set_gPiiii(
	.param .u64 .ptr .align 1 _Z10cuda_set_gPiiii_param_0,
	.param .u32 _Z10cuda_set_gPiiii_param_1,
	.param .u32 _Z10cuda_set_gPiiii_param_2,
	.param .u32 _Z10cuda_set_gPiiii_param_3
)
{
	.reg .pred 	%p<2>;
	.reg .b32 	%r<12>;
	.reg .b64 	%rd<5>;

	ld.param.u64 	%rd1, [_Z10cuda_set_gPiiii_param_0];
	ld.param.u32 	%r4, [_Z10cuda_set_gPiiii_param_1];
	ld.param.u32 	%r2, [_Z10cuda_set_gPiiii_param_2];
	ld.param.u32 	%r3, [_Z10cuda_set_gPiiii_param_3];
	mov.u32 	%r5, %tid.x;
	mov.u32 	%r6, %ntid.x;
	mov.u32 	%r7, %ctaid.x;
	mad.lo.s32 	%r1, %r6, %r7, %r5;
	setp.ge.s32 	%p1, %r1, %r4;
	@%p1 bra 	$L__BB2_2;
	cvta.to.global.u64 	%rd2, %rd1;
	add.s32 	%r8, %r2, 108;
	rem.s32 	%r9, %r1, %r3;
	add.s32 	%r10, %r9, 54;
	mad.lo.s32 	%r11, %r10, %r8, 54;
	mul.wide.s32 	%rd3, %r1, 4;
	add.s64 	%rd4, %rd2, %rd3;
	st.global.u32 	[%rd4], %r11;
$L__BB2_2:
	ret;

}
	// .globl	_Z15cuda_trans_x2txPfS_iii
.visible .entry _Z15cuda_trans_x2txPfS_iii(
	.param .u64 .ptr .align 1 _Z15cuda_trans_x2txPfS_iii_param_0,
	.param .u64 .ptr .align 1 _Z15cuda_trans_x2txPfS_iii_param_1,
	.param .u32 _Z15cuda_trans_x2txPfS_iii_param_2,
	.param .u32 _Z15cuda_trans_x2txPfS_iii_param_3,
	.param .u32 _Z15cuda_trans_x2txPfS_iii_param_4
)
{
	.reg .pred 	%p<2>;
	.reg .b32 	%r<9>;
	.reg .b32 	%f<4>;
	.reg .b64 	%rd<9>;

	ld.param.u64 	%rd1, [_Z15cuda_trans_x2txPfS_iii_param_0];
	ld.param.u64 	%rd2, [_Z15cuda_trans_x2txPfS_iii_param_1];
	ld.param.u32 	%r2, [_Z15cuda_trans_x2txPfS_iii_param_2];
	ld.param.u32 	%r3, [_Z15cuda_trans_x2txPfS_iii_param_3];
	ld.param.u32 	%r4, [_Z15cuda_trans_x2txPfS_iii_param_4];
	mov.u32 	%r5, %tid.x;
	mov.u32 	%r6, %ntid.x;
	mov.u32 	%r7, %ctaid.x;
	mad.lo.s32 	%r1, %r6, %r7, %r5;
	setp.ge.s32 	%p1, %r1, %r4;
	@%p1 bra 	$L__BB3_2;
	cvta.to.global.u64 	%rd3, %rd1;
	cvta.to.global.u64 	%rd4, %rd2;
	mul.wide.s32 	%rd5, %r1, 4;
	add.s64 	%rd6, %rd3, %rd5;
	ld.global.f32 	%f1, [%rd6];
	mad.lo.s32 	%r8, %r3, %r1, %r2;
	mul.wide.s32 	%rd7, %r8, 4;
	add.s64 	%rd8, %rd4, %rd7;
	ld.global.f32 	%f2, [%rd8];
	add.f32 	%f3, %f1, %f2;
	st.global.f32 	[%rd8], %f3;
$L__BB3_2:
	ret;

}
	// .globl	_Z16cuda_absorb_bndrPfiif
.visible .entry _Z16cuda_absorb_bndrPfiif(
	.param .u64 .ptr .align 1 _Z16cuda_absorb_bndrPfiif_param_0,
	.param .u32 _Z16cuda_absorb_bndrPfiif_param_1,
	.param .u32 _Z16cuda_absorb_bndrPfiif_param_2,
	.param .f32 _Z16cuda_absorb_bndrPfiif_param_3
)
{
	.reg .pred 	%p<57>;
	.reg .b32 	%r<93>;
	.reg .b32 	%f<10>;
	.reg .b64 	%rd<5>;
	.reg .b64 	%fd<83>;

	ld.param.u64 	%rd2, [_Z16cuda_absorb_bndrPfiif_param_0];
	ld.param.u32 	%r15, [_Z16cuda_absorb_bndrPfiif_param_1];
	ld.param.u32 	%r16, [_Z16cuda_absorb_bndrPfiif_param_2];
	ld.param.f32 	%f1, [_Z16cuda_absorb_bndrPfiif_param_3];
	cvta.to.global.u64 	%rd3, %rd2;
	mov.u32 	%r17, %ctaid.x;
	mov.u32 	%r18, %ntid.x;
	mov.u32 	%r19, %tid.x;
	mad.lo.s32 	%r1, %r17, %r18, %r19;
	mov.u32 	%r20, %ctaid.y;
	mov.u32 	%r21, %ntid.y;
	mov.u32 	%r22, %tid.y;
	mad.lo.s32 	%r2, %r20, %r21, %r22;
	add.s32 	%r23, %r15, 108;
	mad.lo.s32 	%r24, %r23, %r2, %r1;
	setp.gt.u32 	%p1, %r2, 49;
	mul.wide.s32 	%rd4, %r24, 4;
	add.s64 	%rd1, %rd3, %rd4;
	@%p1 bra 	$L__BB4_6;
	sub.s32 	%r43, 50, %r2;
	cvt.rn.f64.u32 	%fd39, %r43;
	div.rn.f64 	%fd1, %fd39, 0d4049000000000000;
	{
	.reg .b32 %temp; 
	mov.b64 	{%temp, %r3}, %fd1;
	}
	mov.f64 	%fd40, 0d4000000000000000;
	{
	.reg .b32 %temp; 
	mov.b64 	{%temp, %r44}, %fd40;
	}
	and.b32  	%r5, %r44, 2146435072;
	setp.eq.s32 	%p16, %r5, 1062207488;
	{ // callseq 1, 0
	.param .b64 param0;
	st.param.f64 	[param0], %fd1;
	.param .b64 retval0;
	call.uni (retval0), 
	__internal_accurate_pow, 
	(
	param0
	);
	ld.param.f64 	%fd41, [retval0];
	} // callseq 1
	setp.lt.s32 	%p17, %r3, 0;
	neg.f64 	%fd43, %fd41;
	selp.f64 	%fd44, %fd43, %fd41, %p16;
	selp.f64 	%fd76, %fd44, %fd41, %p17;
	setp.neu.f64 	%p18, %fd1, 0d0000000000000000;
	@%p18 bra 	$L__BB4_3;
	setp.eq.s32 	%p19, %r5, 1062207488;
	selp.b32 	%r45, %r3, 0, %p19;
	setp.lt.s32 	%p20, %r44, 0;
	or.b32  	%r46, %r45, 2146435072;
	selp.b32 	%r47, %r46, %r45, %p20;
	mov.b32 	%r48, 0;
	mov.b64 	%fd76, {%r48, %r47};
$L__BB4_3:
	add.f64 	%fd45, %fd1, 0d4000000000000000;
	{
	.reg .b32 %temp; 
	mov.b64 	{%temp, %r49}, %fd45;
	}
	and.b32  	%r50, %r49, 2146435072;
	setp.ne.s32 	%p21, %r50, 2146435072;
	setp.neu.f64 	%p22, %fd1, 0d7FF0000000000000;
	or.pred  	%p23, %p22, %p21;
	@%p23 bra 	$L__BB4_5;
	setp.lt.s32 	%p24, %r3, 0;
	setp.eq.s32 	%p25, %r5, 1062207488;
	setp.lt.s32 	%p26, %r44, 0;
	selp.b32 	%r52, 0, 2146435072, %p26;
	and.b32  	%r53, %r44, 2147483647;
	setp.ne.s32 	%p27, %r53, 1071644672;
	or.b32  	%r54, %r52, -2147483648;
	selp.b32 	%r55, %r54, %r52, %p27;
	selp.b32 	%r56, %r55, %r52, %p25;
	selp.b32 	%r57, %r56, %r52, %p24;
	mov.b32 	%r58, 0;
	mov.b64 	%fd76, {%r58, %r57};
$L__BB4_5:
	setp.eq.f64 	%p28, %fd1, 0d3FF0000000000000;
	selp.f64 	%fd46, 0d3FF0000000000000, %fd76, %p28;
	cvt.f64.f32 	%fd47, %f1;
	fma.rn.f64 	%fd48, %fd46, %fd47, 0d3FF0000000000000;
	ld.global.f32 	%f4, [%rd1];
	cvt.f64.f32 	%fd49, %f4;
	mul.f64 	%fd50, %fd48, %fd49;
	cvt.rn.f32.f64 	%f5, %fd50;
	st.global.f32 	[%rd1], %f5;
	bra.uni 	$L__BB4_12;
$L__BB4_6:
	add.s32 	%r25, %r16, 58;
	setp.lt.s32 	%p2, %r2, %r25;
	@%p2 bra 	$L__BB4_12;
	sub.s32 	%r26, %r2, %r16;
	add.s32 	%r27, %r26, -58;
	cvt.rn.f64.s32 	%fd27, %r27;
	div.rn.f64 	%fd7, %fd27, 0d4049000000000000;
	{
	.reg .b32 %temp; 
	mov.b64 	{%temp, %r6}, %fd7;
	}
	mov.f64 	%fd28, 0d4000000000000000;
	{
	.reg .b32 %temp; 
	mov.b64 	{%temp, %r28}, %fd28;
	}
	and.b32  	%r8, %r28, 2146435072;
	setp.eq.s32 	%p3, %r8, 1062207488;
	abs.f64 	%fd8, %fd7;
	{ // callseq 0, 0
	.param .b64 param0;
	st.param.f64 	[param0], %fd8;
	.param .b64 retval0;
	call.uni (retval0), 
	__internal_accurate_pow, 
	(
	param0
	);
	ld.param.f64 	%fd29, [retval0];
	} // callseq 0
	setp.lt.s32 	%p4, %r6, 0;
	neg.f64 	%fd31, %fd29;
	selp.f64 	%fd32, %fd31, %fd29, %p3;
	selp.f64 	%fd78, %fd32, %fd29, %p4;
	setp.neu.f64 	%p5, %fd7, 0d0000000000000000;
	@%p5 bra 	$L__BB4_9;
	setp.eq.s32 	%p6, %r8, 1062207488;
	selp.b32 	%r29, %r6, 0, %p6;
	setp.lt.s32 	%p7, %r28, 0;
	or.b32  	%r30, %r29, 2146435072;
	selp.b32 	%r31, %r30, %r29, %p7;
	mov.b32 	%r32, 0;
	mov.b64 	%fd78, {%r32, %r31};
$L__BB4_9:
	add.f64 	%fd33, %fd7, 0d4000000000000000;
	{
	.reg .b32 %temp; 
	mov.b64 	{%temp, %r33}, %fd33;
	}
	and.b32  	%r34, %r33, 2146435072;
	setp.ne.s32 	%p8, %r34, 2146435072;
	setp.neu.f64 	%p9, %fd8, 0d7FF0000000000000;
	or.pred  	%p10, %p9, %p8;
	@%p10 bra 	$L__BB4_11;
	setp.lt.s32 	%p11, %r6, 0;
	setp.eq.s32 	%p12, %r8, 1062207488;
	setp.lt.s32 	%p13, %r28, 0;
	selp.b32 	%r36, 0, 2146435072, %p13;
	and.b32  	%r37, %r28, 2147483647;
	setp.ne.s32 	%p14, %r37, 1071644672;
	or.b32  	%r38, %r36, -2147483648;
	selp.b32 	%r39, %r38, %r36, %p14;
	selp.b32 	%r40, %r39, %r36, %p12;
	selp.b32 	%r41, %r40, %r36, %p11;
	mov.b32 	%r42, 0;
	mov.b64 	%fd78, {%r42, %r41};
$L__BB4_11:
	setp.eq.f64 	%p15, %fd7, 0d3FF0000000000000;
	selp.f64 	%fd34, 0d3FF0000000000000, %fd78, %p15;
	cvt.f64.f32 	%fd35, %f1;
	fma.rn.f64 	%fd36, %fd34, %fd35, 0d3FF0000000000000;
	ld.global.f32 	%f2, [%rd1];
	cvt.f64.f32 	%fd37, %f2;
	mul.f64 	%fd38, %fd36, %fd37;
	cvt.rn.f32.f64 	%f3, %fd38;
	st.global.f32 	[%rd1], %f3;
$L__BB4_12:
	setp.gt.s32 	%p29, %r1, 49;
	@%p29 bra 	$L__BB4_18;
	sub.s32 	%r77, 50, %r1;
	cvt.rn.f64.u32 	%fd63, %r77;
	div.rn.f64 	%fd14, %fd63, 0d4049000000000000;
	{
	.reg .b32 %temp; 
	mov.b64 	{%temp, %r9}, %fd14;
	}
	mov.f64 	%fd64, 0d4000000000000000;
	{
	.reg .b32 %temp; 
	mov.b64 	{%temp, %r78}, %fd64;
	}
	and.b32  	%r11, %r78, 2146435072;
	setp.eq.s32 	%p44, %r11, 1062207488;
	{ // callseq 3, 0
	.param .b64 param0;
	st.param.f64 	[param0], %fd14;
	.param .b64 retval0;
	call.uni (retval0), 
	__internal_accurate_pow, 
	(
	param0
	);
	ld.param.f64 	%fd65, [retval0];
	} // callseq 3
	setp.lt.s32 	%p45, %r9, 0;
	neg.f64 	%fd67, %fd65;
	selp.f64 	%fd68, %fd67, %fd65, %p44;
	selp.f64 	%fd80, %fd68, %fd65, %p45;
	setp.neu.f64 	%p46, %fd14, 0d0000000000000000;
	@%p46 bra 	$L__BB4_15;
	setp.eq.s32 	%p47, %r11, 1062207488;
	selp.b32 	%r79, %r9, 0, %p47;
	setp.lt.s32 	%p48, %r78, 0;
	or.b32  	%r80, %r79, 2146435072;
	selp.b32 	%r81, %r80, %r79, %p48;
	mov.b32 	%r82, 0;
	mov.b64 	%fd80, {%r82, %r81};
$L__BB4_15:
	add.f64 	%fd69, %fd14, 0d4000000000000000;
	{
	.reg .b32 %temp; 
	mov.b64 	{%temp, %r83}, %fd69;
	}
	and.b32  	%r84, %r83, 2146435072;
	setp.ne.s32 	%p49, %r84, 2146435072;
	setp.neu.f64 	%p50, %fd14, 0d7FF0000000000000;
	or.pred  	%p51, %p50, %p49;
	@%p51 bra 	$L__BB4_17;
	setp.lt.s32 	%p52, %r9, 0;
	setp.eq.s32 	%p53, %r11, 1062207488;
	setp.lt.s32 	%p54, %r78, 0;
	selp.b32 	%r86, 0, 2146435072, %p54;
	and.b32  	%r87, %r78, 2147483647;
	setp.ne.s32 	%p55, %r87, 1071644672;
	or.b32  	%r88, %r86, -2147483648;
	selp.b32 	%r89, %r88, %r86, %p55;
	selp.b32 	%r90, %r89, %r86, %p53;
	selp.b32 	%r91, %r90, %r86, %p52;
	mov.b32 	%r92, 0;
	mov.b64 	%fd80, {%r92, %r91};
$L__BB4_17:
	setp.eq.f64 	%p56, %fd14, 0d3FF0000000000000;
	selp.f64 	%fd70, 0d3FF0000000000000, %fd80, %p56;
	cvt.f64.f32 	%fd71, %f1;
	fma.rn.f64 	%fd72, %fd70, %fd71, 0d3FF0000000000000;
	ld.global.f32 	%f8, [%rd1];
	cvt.f64.f32 	%fd73, %f8;
	mul.f64 	%fd74, %fd72, %fd73;
	cvt.rn.f32.f64 	%f9, %fd74;
	st.global.f32 	[%rd1], %f9;
	bra.uni 	$L__BB4_24;
$L__BB4_18:
	add.s32 	%r59, %r15, 58;
	setp.lt.s32 	%p30, %r1, %r59;
	@%p30 bra 	$L__BB4_24;
	sub.s32 	%r60, %r1, %r15;
	add.s32 	%r61, %r60, -58;
	cvt.rn.f64.s32 	%fd51, %r61;
	div.rn.f64 	%fd20, %fd51, 0d4049000000000000;
	{
	.reg .b32 %temp; 
	mov.b64 	{%temp, %r12}, %fd20;
	}
	mov.f64 	%fd52, 0d4000000000000000;
	{
	.reg .b32 %temp; 
	mov.b64 	{%temp, %r62}, %fd52;
	}
	and.b32  	%r14, %r62, 2146435072;
	setp.eq.s32 	%p31, %r14, 1062207488;
	abs.f64 	%fd21, %fd20;
	{ // callseq 2, 0
	.param .b64 param0;
	st.param.f64 	[param0], %fd21;
	.param .b64 retval0;
	call.uni (retval0), 
	__internal_accurate_pow, 
	(
	param0
	);
	ld.param.f64 	%fd53, [retval0];
	} // callseq 2
	setp.lt.s32 	%p32, %r12, 0;
	neg.f64 	%fd55, %fd53;
	selp.f64 	%fd56, %fd55, %fd53, %p31;
	selp.f64 	%fd82, %fd56, %fd53, %p32;
	setp.neu.f64 	%p33, %fd20, 0d0000000000000000;
	@%p33 bra 	$L__BB4_21;
	setp.eq.s32 	%p34, %r14, 1062207488;
	selp.b32 	%r63, %r12, 0, %p34;
	setp.lt.s32 	%p35, %r62, 0;
	or.b32  	%r64, %r63, 2146435072;
	selp.b32 	%r65, %r64, %r63, %p35;
	mov.b32 	%r66, 0;
	mov.b64 	%fd82, {%r66, %r65};
$L__BB4_21:
	add.f64 	%fd57, %fd20, 0d4000000000000000;
	{
	.reg .b32 %temp; 
	mov.b64 	{%temp, %r67}, %fd57;
	}
	and.b32  	%r68, %r67, 2146435072;
	setp.ne.s32 	%p36, %r68, 2146435072;
	setp.neu.f64 	%p37, %fd21, 0d7FF0000000000000;
	or.pred  	%p38, %p37, %p36;
	@%p38 bra 	$L__BB4_23;
	setp.lt.s32 	%p39, %r12, 0;
	setp.eq.s32 	%p40, %r14, 1062207488;
	setp.lt.s32 	%p41, %r62, 0;
	selp.b32 	%r70, 0, 2146435072, %p41;
	and.b32  	%r71, %r62, 2147483647;
	setp.ne.s32 	%p42, %r71, 1071644672;
	or.b32  	%r72, %r70, -2147483648;
	selp.b32 	%r73, %r72, %r70, %p42;
	selp.b32 	%r74, %r73, %r70, %p40;
	selp.b32 	%r75, %r74, %r70, %p39;
	mov.b32 	%r76, 0;
	mov.b64 	%fd82, {%r76, %r75};
$L__BB4_23:
	setp.eq.f64 	%p43, %fd20, 0d3FF0000000000000;
	selp.f64 	%fd58, 0d3FF0000000000000, %fd82, %p43;
	cvt.f64.f32 	%fd59, %f1;
	fma.rn.f64 	%fd60, %fd58, %fd59, 0d3FF0000000000000;
	ld.global.f32 	%f6, [%rd1];
	cvt.f64.f32 	%fd61, %f6;
	mul.f64 	%fd62, %fd60, %fd61;
	cvt.rn.f32.f64 	%f7, %fd62;
	st.global.f32 	[%rd1], %f7;
$L__BB4_24:
	ret;

}
	// .globl	_Z16cuda_initial_PMLPfS_iiffff
.visible .entry _Z16cuda_initial_PMLPfS_iiffff(
	.param .u64 .ptr .align 1 _Z16cuda_initial_PMLPfS_iiffff_param_0,
	.param .u64 .ptr .align 1 _Z16cuda_initial_PMLPfS_iiffff_param_1,
	.param .u32 _Z16cuda_initial_PMLPfS_iiffff_param_2,
	.param .u32 _Z16cuda_initial_PMLPfS_iiffff_param_3,
	.param .f32 _Z16cuda_initial_PMLPfS_iiffff_param_4,
	.param .f32 _Z16cuda_initial_PMLPfS_iiffff_param_5,
	.param .f32 _Z16cuda_initial_PMLPfS_iiffff_param_6,
	.param .f32 _Z16cuda_initial_PMLPfS_iiffff_param_7
)
{
	.reg .pred 	%p<67>;
	.reg .b32 	%r<120>;
	.reg .b32 	%f<19>;
	.reg .b64 	%rd<20>;
	.reg .b64 	%fd<171>;

	ld.param.u64 	%rd3, [_Z16cuda_initial_PMLPfS_iiffff_param_0];
	ld.param.u64 	%rd4, [_Z16cuda_initial_PMLPfS_iiffff_param_1];
	ld.param.u32 	%r26, [_Z16cuda_initial_PMLPfS_iiffff_param_2];
	ld.param.u32 	%r27, [_Z16cuda_initial_PMLPfS_iiffff_param_3];
	ld.param.f32 	%f4, [_Z16cuda_initial_PMLPfS_iiffff_param_4];
	ld.param.f32 	%f5, [_Z16cuda_initial_PMLPfS_iiffff_param_5];
	ld.param.f32 	%f6, [_Z16cuda_initial_PMLPfS_iiffff_param_6];
	ld.param.f32 	%f7, [_Z16cuda_initial_PMLPfS_iiffff_param_7];
	cvta.to.global.u64 	%rd1, %rd4;
	cvta.to.global.u64 	%rd2, %rd3;
	mov.u32 	%r29, %tid.x;
	mov.u32 	%r30, %ctaid.x;
	mov.u32 	%r31, %ntid.x;
	mad.lo.s32 	%r1, %r30, %r31, %r29;
	cvt.f64.f32 	%fd1, %f7;
	mov.f64 	%fd160, 0d40F86A0000000000;
	{
	.reg .b32 %temp; 
	mov.b64 	{%temp, %r116}, %fd160;
	}
	{
	.reg .b32 %temp; 
	mov.b64 	{%r117, %temp}, %fd160;
	}
	setp.gt.s32 	%p1, %r116, 1048575;
	mov.b32 	%r118, -1023;
	@%p1 bra 	$L__BB5_2;
	mov.f64 	%fd160, 0d44586A0000000000;
	{
	.reg .b32 %temp; 
	mov.b64 	{%temp, %r116}, %fd160;
	}
	{
	.reg .b32 %temp; 
	mov.b64 	{%r117, %temp}, %fd160;
	}
	mov.b32 	%r118, -1077;
$L__BB5_2:
	add.s32 	%r33, %r116, -1;
	setp.gt.u32 	%p2, %r33, 2146435070;
	@%p2 bra 	$L__BB5_6;
	shr.u32 	%r36, %r116, 20;
	add.s32 	%r119, %r118, %r36;
	and.b32  	%r37, %r116, 1048575;
	or.b32  	%r38, %r37, 1072693248;
	mov.b64 	%fd161, {%r117, %r38};
	setp.lt.u32 	%p4, %r38, 1073127583;
	@%p4 bra 	$L__BB5_5;
	{
	.reg .b32 %temp; 
	mov.b64 	{%r39, %temp}, %fd161;
	}
	{
	.reg .b32 %temp; 
	mov.b64 	{%temp, %r40}, %fd161;
	}
	add.s32 	%r41, %r40, -1048576;
	mov.b64 	%fd161, {%r39, %r41};
	add.s32 	%r119, %r119, 1;
$L__BB5_5:
	add.f64 	%fd40, %fd161, 0dBFF0000000000000;
	add.f64 	%fd41, %fd161, 0d3FF0000000000000;
	rcp.approx.ftz.f64 	%fd42, %fd41;
	neg.f64 	%fd43, %fd41;
	fma.rn.f64 	%fd44, %fd43, %fd42, 0d3FF0000000000000;
	fma.rn.f64 	%fd45, %fd44, %fd44, %fd44;
	fma.rn.f64 	%fd46, %fd45, %fd42, %fd42;
	mul.f64 	%fd47, %fd40, %fd46;
	fma.rn.f64 	%fd48, %fd40, %fd46, %fd47;
	mul.f64 	%fd49, %fd48, %fd48;
	fma.rn.f64 	%fd50, %fd49, 0d3EB1380B3AE80F1E, 0d3ED0EE258B7A8B04;
	fma.rn.f64 	%fd51, %fd50, %fd49, 0d3EF3B2669F02676F;
	fma.rn.f64 	%fd52, %fd51, %fd49, 0d3F1745CBA9AB0956;
	fma.rn.f64 	%fd53, %fd52, %fd49, 0d3F3C71C72D1B5154;
	fma.rn.f64 	%fd54, %fd53, %fd49, 0d3F624924923BE72D;
	fma.rn.f64 	%fd55, %fd54, %fd49, 0d3F8999999999A3C4;
	fma.rn.f64 	%fd56, %fd55, %fd49, 0d3FB5555555555554;
	sub.f64 	%fd57, %fd40, %fd48;
	add.f64 	%fd58, %fd57, %fd57;
	neg.f64 	%fd59, %fd48;
	fma.rn.f64 	%fd60, %fd59, %fd40, %fd58;
	mul.f64 	%fd61, %fd46, %fd60;
	mul.f64 	%fd62, %fd49, %fd56;
	fma.rn.f64 	%fd63, %fd62, %fd48, %fd61;
	xor.b32  	%r42, %r119, -2147483648;
	mov.b32 	%r43, 1127219200;
	mov.b64 	%fd64, {%r42, %r43};
	mov.b32 	%r44, -2147483648;
	mov.b64 	%fd65, {%r44, %r43};
	sub.f64 	%fd66, %fd64, %fd65;
	fma.rn.f64 	%fd67, %fd66, 0d3FE62E42FEFA39EF, %fd48;
	fma.rn.f64 	%fd68, %fd66, 0dBFE62E42FEFA39EF, %fd67;
	sub.f64 	%fd69, %fd68, %fd48;
	sub.f64 	%fd70, %fd63, %fd69;
	fma.rn.f64 	%fd71, %fd66, 0d3C7ABC9E3B39803F, %fd70;
	add.f64 	%fd162, %fd67, %fd71;
	bra.uni 	$L__BB5_7;
$L__BB5_6:
	fma.rn.f64 	%fd39, %fd160, 0d7FF0000000000000, 0d7FF0000000000000;
	{
	.reg .b32 %temp; 
	mov.b64 	{%temp, %r34}, %fd160;
	}
	and.b32  	%r35, %r34, 2147483647;
	setp.eq.s32 	%p3, %r35, 0;
	selp.f64 	%fd162, 0dFFF0000000000000, %fd39, %p3;
$L__BB5_7:
	mul.f64 	%fd72, %fd1, 0d4018000000000000;
	mul.f64 	%fd73, %fd72, %fd162;
	add.f32 	%f8, %f4, %f5;
	cvt.f64.f32 	%fd74, %f8;
	mul.f64 	%fd75, %fd74, 0d4059000000000000;
	mul.f64 	%fd76, %fd75, 0d3FE0000000000000;
	div.rn.f64 	%fd77, %fd73, %fd76;
	cvt.rn.f32.f64 	%f1, %fd77;
	add.s32 	%r45, %r27, 108;
	div.s32 	%r13, %r1, %r45;
	mul.lo.s32 	%r46, %r13, %r45;
	sub.s32 	%r12, %r1, %r46;
	add.s32 	%r47, %r26, 800;
	add.s32 	%r48, %r27, 800;
	mul.lo.s32 	%r49, %r48, %r47;
	setp.ge.s32 	%p5, %r1, %r49;
	@%p5 bra 	$L__BB5_34;
	setp.gt.s32 	%p6, %r12, 49;
	@%p6 bra 	$L__BB5_14;
	cvt.rn.f64.s32 	%fd100, %r12;
	mov.f64 	%fd101, 0d4048C00000000000;
	sub.f64 	%fd102, %fd101, %fd100;
	div.rn.f64 	%fd9, %fd102, 0d4049000000000000;
	{
	.reg .b32 %temp; 
	mov.b64 	{%temp, %r14}, %fd9;
	}
	mov.f64 	%fd103, 0d4000000000000000;
	{
	.reg .b32 %temp; 
	mov.b64 	{%temp, %r66}, %fd103;
	}
	and.b32  	%r16, %r66, 2146435072;
	setp.eq.s32 	%p21, %r16, 1062207488;
	abs.f64 	%fd10, %fd9;
	{ // callseq 5, 0
	.param .b64 param0;
	st.param.f64 	[param0], %fd10;
	.param .b64 retval0;
	call.uni (retval0), 
	__internal_accurate_pow, 
	(
	param0
	);
	ld.param.f64 	%fd104, [retval0];
	} // callseq 5
	setp.lt.s32 	%p22, %r14, 0;
	neg.f64 	%fd106, %fd104;
	selp.f64 	%fd107, %fd106, %fd104, %p21;
	selp.f64 	%fd164, %fd107, %fd104, %p22;
	setp.neu.f64 	%p23, %fd9, 0d0000000000000000;
	@%p23 bra 	$L__BB5_11;
	setp.eq.s32 	%p24, %r16, 1062207488;
	selp.b32 	%r67, %r14, 0, %p24;
	setp.lt.s32 	%p25, %r66, 0;
	or.b32  	%r68, %r67, 2146435072;
	selp.b32 	%r69, %r68, %r67, %p25;
	mov.b32 	%r70, 0;
	mov.b64 	%fd164, {%r70, %r69};
$L__BB5_11:
	add.f64 	%fd108, %fd9, 0d4000000000000000;
	{
	.reg .b32 %temp; 
	mov.b64 	{%temp, %r71}, %fd108;
	}
	and.b32  	%r72, %r71, 2146435072;
	setp.ne.s32 	%p26, %r72, 2146435072;
	setp.neu.f64 	%p27, %fd10, 0d7FF0000000000000;
	or.pred  	%p28, %p27, %p26;
	@%p28 bra 	$L__BB5_13;
	setp.lt.s32 	%p29, %r14, 0;
	setp.eq.s32 	%p30, %r16, 1062207488;
	setp.lt.s32 	%p31, %r66, 0;
	selp.b32 	%r74, 0, 2146435072, %p31;
	and.b32  	%r75, %r66, 2147483647;
	setp.ne.s32 	%p32, %r75, 1071644672;
	or.b32  	%r76, %r74, -2147483648;
	selp.b32 	%r77, %r76, %r74, %p32;
	selp.b32 	%r78, %r77, %r74, %p30;
	selp.b32 	%r79, %r78, %r74, %p29;
	mov.b32 	%r80, 0;
	mov.b64 	%fd164, {%r80, %r79};
$L__BB5_13:
	setp.eq.f64 	%p33, %fd9, 0d3FF0000000000000;
	selp.f64 	%fd109, 0d3FF0000000000000, %fd164, %p33;
	mul.f32 	%f12, %f6, %f1;
	cvt.f64.f32 	%fd110, %f12;
	mul.f64 	%fd111, %fd109, %fd110;
	mul.f64 	%fd112, %fd111, 0d3FE0000000000000;
	add.f64 	%fd113, %fd112, 0d3FF0000000000000;
	rcp.rn.f64 	%fd114, %fd113;
	cvt.rn.f32.f64 	%f13, %fd114;
	mul.wide.s32 	%rd8, %r1, 4;
	add.s64 	%rd9, %rd2, %rd8;
	st.global.f32 	[%rd9], %f13;
	cvt.f64.f32 	%fd115, %f13;
	mov.f64 	%fd116, 0d3FF0000000000000;
	sub.f64 	%fd117, %fd116, %fd112;
	mul.f64 	%fd118, %fd117, %fd115;
	cvt.rn.f32.f64 	%f14, %fd118;
	add.s64 	%rd10, %rd1, %rd8;
	st.global.f32 	[%rd10], %f14;
	bra.uni 	$L__BB5_20;
$L__BB5_14:
	add.s32 	%r50, %r27, 58;
	setp.lt.s32 	%p7, %r12, %r50;
	@%p7 bra 	$L__BB5_20;
	cvt.rn.f64.u32 	%fd78, %r12;
	add.f64 	%fd79, %fd78, 0d3FE0000000000000;
	cvt.rn.f64.s32 	%fd80, %r27;
	sub.f64 	%fd81, %fd79, %fd80;
	add.f64 	%fd82, %fd81, 0dC020000000000000;
	add.f64 	%fd83, %fd82, 0dC049000000000000;
	div.rn.f64 	%fd16, %fd83, 0d4049000000000000;
	{
	.reg .b32 %temp; 
	mov.b64 	{%temp, %r17}, %fd16;
	}
	mov.f64 	%fd84, 0d4000000000000000;
	{
	.reg .b32 %temp; 
	mov.b64 	{%temp, %r51}, %fd84;
	}
	and.b32  	%r19, %r51, 2146435072;
	setp.eq.s32 	%p8, %r19, 1062207488;
	abs.f64 	%fd17, %fd16;
	{ // callseq 4, 0
	.param .b64 param0;
	st.param.f64 	[param0], %fd17;
	.param .b64 retval0;
	call.uni (retval0), 
	__internal_accurate_pow, 
	(
	param0
	);
	ld.param.f64 	%fd85, [retval0];
	} // callseq 4
	setp.lt.s32 	%p9, %r17, 0;
	neg.f64 	%fd87, %fd85;
	selp.f64 	%fd88, %fd87, %fd85, %p8;
	selp.f64 	%fd166, %fd88, %fd85, %p9;
	setp.neu.f64 	%p10, %fd16, 0d0000000000000000;
	@%p10 bra 	$L__BB5_17;
	setp.eq.s32 	%p11, %r19, 1062207488;
	selp.b32 	%r52, %r17, 0, %p11;
	setp.lt.s32 	%p12, %r51, 0;
	or.b32  	%r53, %r52, 2146435072;
	selp.b32 	%r54, %r53, %r52, %p12;
	mov.b32 	%r55, 0;
	mov.b64 	%fd166, {%r55, %r54};
$L__BB5_17:
	add.f64 	%fd89, %fd16, 0d4000000000000000;
	{
	.reg .b32 %temp; 
	mov.b64 	{%temp, %r56}, %fd89;
	}
	and.b32  	%r57, %r56, 2146435072;
	setp.ne.s32 	%p13, %r57, 2146435072;
	setp.neu.f64 	%p14, %fd17, 0d7FF0000000000000;
	or.pred  	%p15, %p14, %p13;
	@%p15 bra 	$L__BB5_19;
	setp.lt.s32 	%p16, %r17, 0;
	setp.eq.s32 	%p17, %r19, 1062207488;
	setp.lt.s32 	%p18, %r51, 0;
	selp.b32 	%r59, 0, 2146435072, %p18;
	and.b32  	%r60, %r51, 2147483647;
	setp.ne.s32 	%p19, %r60, 1071644672;
	or.b32  	%r61, %r59, -2147483648;
	selp.b32 	%r62, %r61, %r59, %p19;
	selp.b32 	%r63, %r62, %r59, %p17;
	selp.b32 	%r64, %r63, %r59, %p16;
	mov.b32 	%r65, 0;
	mov.b64 	%fd166, {%r65, %r64};
$L__BB5_19:
	setp.eq.f64 	%p20, %fd16, 0d3FF0000000000000;
	selp.f64 	%fd90, 0d3FF0000000000000, %fd166, %p20;
	mul.f32 	%f9, %f6, %f1;
	cvt.f64.f32 	%fd91, %f9;
	mul.f64 	%fd92, %fd90, %fd91;
	mul.f64 	%fd93, %fd92, 0d3FE0000000000000;
	add.f64 	%fd94, %fd93, 0d3FF0000000000000;
	rcp.rn.f64 	%fd95, %fd94;
	cvt.rn.f32.f64 	%f10, %fd95;
	mul.wide.s32 	%rd5, %r1, 4;
	add.s64 	%rd6, %rd2, %rd5;
	st.global.f32 	[%rd6], %f10;
	cvt.f64.f32 	%fd96, %f10;
	mov.f64 	%fd97, 0d3FF0000000000000;
	sub.f64 	%fd98, %fd97, %fd93;
	mul.f64 	%fd99, %fd98, %fd96;
	cvt.rn.f32.f64 	%f11, %fd99;
	add.s64 	%rd7, %rd1, %rd5;
	st.global.f32 	[%rd7], %f11;
$L__BB5_20:
	setp.gt.s32 	%p34, %r13, 49;
	@%p34 bra 	$L__BB5_26;
	mul.f32 	%f2, %f6, %f1;
	cvt.rn.f64.s32 	%fd141, %r13;
	mov.f64 	%fd142, 0d4048C00000000000;
	sub.f64 	%fd143, %fd142, %fd141;
	div.rn.f64 	%fd23, %fd143, 0d4049000000000000;
	{
	.reg .b32 %temp; 
	mov.b64 	{%temp, %r20}, %fd23;
	}
	mov.f64 	%fd144, 0d4000000000000000;
	{
	.reg .b32 %temp; 
	mov.b64 	{%temp, %r97}, %fd144;
	}
	and.b32  	%r22, %r97, 2146435072;
	setp.eq.s32 	%p49, %r22, 1062207488;
	abs.f64 	%fd24, %fd23;
	{ // callseq 7, 0
	.param .b64 param0;
	st.param.f64 	[param0], %fd24;
	.param .b64 retval0;
	call.uni (retval0), 
	__internal_accurate_pow, 
	(
	param0
	);
	ld.param.f64 	%fd145, [retval0];
	} // callseq 7
	setp.lt.s32 	%p50, %r20, 0;
	neg.f64 	%fd147, %fd145;
	selp.f64 	%fd148, %fd147, %fd145, %p49;
	selp.f64 	%fd168, %fd148, %fd145, %p50;
	setp.neu.f64 	%p51, %fd23, 0d0000000000000000;
	@%p51 bra 	$L__BB5_23;
	setp.eq.s32 	%p52, %r22, 1062207488;
	selp.b32 	%r98, %r20, 0, %p52;
	setp.lt.s32 	%p53, %r97, 0;
	or.b32  	%r99, %r98, 2146435072;
	selp.b32 	%r100, %r99, %r98, %p53;
	mov.b32 	%r101, 0;
	mov.b64 	%fd168, {%r101, %r100};
$L__BB5_23:
	add.f64 	%fd149, %fd23, 0d4000000000000000;
	{
	.reg .b32 %temp; 
	mov.b64 	{%temp, %r102}, %fd149;
	}
	and.b32  	%r103, %r102, 2146435072;
	setp.ne.s32 	%p54, %r103, 2146435072;
	setp.neu.f64 	%p55, %fd24, 0d7FF0000000000000;
	or.pred  	%p56, %p55, %p54;
	@%p56 bra 	$L__BB5_25;
	setp.lt.s32 	%p57, %r20, 0;
	setp.eq.s32 	%p58, %r22, 1062207488;
	setp.lt.s32 	%p59, %r97, 0;
	selp.b32 	%r105, 0, 2146435072, %p59;
	and.b32  	%r106, %r97, 2147483647;
	setp.ne.s32 	%p60, %r106, 1071644672;
	or.b32  	%r107, %r105, -2147483648;
	selp.b32 	%r108, %r107, %r105, %p60;
	selp.b32 	%r109, %r108, %r105, %p58;
	selp.b32 	%r110, %r109, %r105, %p57;
	mov.b32 	%r111, 0;
	mov.b64 	%fd168, {%r111, %r110};
$L__BB5_25:
	setp.eq.f64 	%p61, %fd23, 0d3FF0000000000000;
	selp.f64 	%fd150, 0d3FF0000000000000, %fd168, %p61;
	cvt.f64.f32 	%fd151, %f2;
	mul.f64 	%fd152, %fd150, %fd151;
	mul.f64 	%fd153, %fd152, 0d3FE0000000000000;
	add.f64 	%fd154, %fd153, 0d3FF0000000000000;
	rcp.rn.f64 	%fd155, %fd154;
	cvt.rn.f32.f64 	%f17, %fd155;
	mul.wide.s32 	%rd14, %r1, 4;
	add.s64 	%rd15, %rd2, %rd14;
	st.global.f32 	[%rd15], %f17;
	cvt.f64.f32 	%fd156, %f17;
	mov.f64 	%fd157, 0d3FF0000000000000;
	sub.f64 	%fd158, %fd157, %fd153;
	mul.f64 	%fd159, %fd158, %fd156;
	cvt.rn.f32.f64 	%f18, %fd159;
	add.s64 	%rd16, %rd1, %rd14;
	st.global.f32 	[%rd16], %f18;
	bra.uni 	$L__BB5_32;
$L__BB5_26:
	add.s32 	%r81, %r26, 58;
	setp.lt.s32 	%p35, %r13, %r81;
	@%p35 bra 	$L__BB5_32;
	mul.f32 	%f3, %f6, %f1;
	cvt.rn.f64.u32 	%fd119, %r13;
	add.f64 	%fd120, %fd119, 0d3FE0000000000000;
	cvt.rn.f64.s32 	%fd121, %r26;
	sub.f64 	%fd122, %fd120, %fd121;
	add.f64 	%fd123, %fd122, 0dC020000000000000;
	add.f64 	%fd124, %fd123, 0dC049000000000000;
	div.rn.f64 	%fd30, %fd124, 0d4049000000000000;
	{
	.reg .b32 %temp; 
	mov.b64 	{%temp, %r23}, %fd30;
	}
	mov.f64 	%fd125, 0d4000000000000000;
	{
	.reg .b32 %temp; 
	mov.b64 	{%temp, %r82}, %fd125;
	}
	and.b32  	%r25, %r82, 2146435072;
	setp.eq.s32 	%p36, %r25, 1062207488;
	abs.f64 	%fd31, %fd30;
	{ // callseq 6, 0
	.param .b64 param0;
	st.param.f64 	[param0], %fd31;
	.param .b64 retval0;
	call.uni (retval0), 
	__internal_accurate_pow, 
	(
	param0
	);
	ld.param.f64 	%fd126, [retval0];
	} // callseq 6
	setp.lt.s32 	%p37, %r23, 0;
	neg.f64 	%fd128, %fd126;
	selp.f64 	%fd129, %fd128, %fd126, %p36;
	selp.f64 	%fd170, %fd129, %fd126, %p37;
	setp.neu.f64 	%p38, %fd30, 0d0000000000000000;
	@%p38 bra 	$L__BB5_29;
	setp.eq.s32 	%p39, %r25, 1062207488;
	selp.b32 	%r83, %r23, 0, %p39;
	setp.lt.s32 	%p40, %r82, 0;
	or.b32  	%r84, %r83, 2146435072;
	selp.b32 	%r85, %r84, %r83, %p40;
	mov.b32 	%r86, 0;
	mov.b64 	%fd170, {%r86, %r85};
$L__BB5_29:
	add.f64 	%fd130, %fd30, 0d4000000000000000;
	{
	.reg .b32 %temp; 
	mov.b64 	{%temp, %r87}, %fd130;
	}
	and.b32  	%r88, %r87, 2146435072;
	setp.ne.s32 	%p41, %r88, 2146435072;
	setp.neu.f64 	%p42, %fd31, 0d7FF0000000000000;
	or.pred  	%p43, %p42, %p41;
	@%p43 bra 	$L__BB5_31;
	setp.lt.s32 	%p44, %r23, 0;
	setp.eq.s32 	%p45, %r25, 1062207488;
	setp.lt.s32 	%p46, %r82, 0;
	selp.b32 	%r90, 0, 2146435072, %p46;
	and.b32  	%r91, %r82, 2147483647;
	setp.ne.s32 	%p47, %r91, 1071644672;
	or.b32  	%r92, %r90, -2147483648;
	selp.b32 	%r93, %r92, %r90, %p47;
	selp.b32 	%r94, %r93, %r90, %p45;
	selp.b32 	%r95, %r94, %r90, %p44;
	mov.b32 	%r96, 0;
	mov.b64 	%fd170, {%r96, %r95};
$L__BB5_31:
	setp.eq.f64 	%p48, %fd30, 0d3FF0000000000000;
	selp.f64 	%fd131, 0d3FF0000000000000, %fd170, %p48;
	cvt.f64.f32 	%fd132, %f3;
	mul.f64 	%fd133, %fd131, %fd132;
	mul.f64 	%fd134, %fd133, 0d3FE0000000000000;
	add.f64 	%fd135, %fd134, 0d3FF0000000000000;
	rcp.rn.f64 	%fd136, %fd135;
	cvt.rn.f32.f64 	%f15, %fd136;
	mul.wide.s32 	%rd11, %r1, 4;
	add.s64 	%rd12, %rd2, %rd11;
	st.global.f32 	[%rd12], %f15;
	cvt.f64.f32 	%fd137, %f15;
	mov.f64 	%fd138, 0d3FF0000000000000;
	sub.f64 	%fd139, %fd138, %fd134;
	mul.f64 	%fd140, %fd139, %fd137;
	cvt.rn.f32.f64 	%f16, %fd140;
	add.s64 	%rd13, %rd1, %rd11;
	st.global.f32 	[%rd13], %f16;
$L__BB5_32:
	add.s32 	%r112, %r26, 58;
	setp.ge.s32 	%p62, %r13, %r112;
	min.s32 	%r113, %r13, %r12;
	setp.lt.s32 	%p63, %r113, 50;
	add.s32 	%r114, %r27, 58;
	setp.ge.s32 	%p64, %r12, %r114;
	or.pred  	%p65, %p62, %p64;
	or.pred  	%p66, %p65, %p63;
	@%p66 bra 	$L__BB5_34;
	mul.wide.s32 	%rd17, %r1, 4;
	add.s64 	%rd18, %rd2, %rd17;
	mov.b32 	%r115, 1065353216;
	st.global.u32 	[%rd18], %r115;
	add.s64 	%rd19, %rd1, %rd17;
	st.global.u32 	[%rd19], %r115;
$L__BB5_34:
	ret;

}
	// .globl	_Z11cuda_recordPfS_Pii
.visible .entry _Z11cuda_recordPfS_Pii(
	.param .u64 .ptr .align 1 _Z11cuda_recordPfS_Pii_param_0,
	.param .u64 .ptr .align 1 _Z11cuda_recordPfS_Pii_param_1,
	.param .u64 .ptr .align 1 _Z11cuda_recordPfS_Pii_param_2,
	.param .u32 _Z11cuda_recordPfS_Pii_param_3
)
{
	.reg .pred 	%p<2>;
	.reg .b32 	%r<7>;
	.reg .b32 	%f<2>;
	.reg .b64 	%rd<12>;

	ld.param.u64 	%rd1, [_Z11cuda_recordPfS_Pii_param_0];
	ld.param.u64 	%rd2, [_Z11cuda_recordPfS_Pii_param_1];
	ld.param.u64 	%rd3, [_Z11cuda_recordPfS_Pii_param_2];
	ld.param.u32 	%r2, [_Z11cuda_recordPfS_Pii_param_3];
	mov.u32 	%r3, %tid.x;
	mov.u32 	%r4, %ntid.x;
	mov.u32 	%r5, %ctaid.x;
	mad.lo.s32 	%r1, %r4, %r5, %r3;
	setp.ge.s32 	%p1, %r1, %r2;
	@%p1 bra 	$L__BB6_2;
	cvta.to.global.u64 	%rd4, %rd3;
	cvta.to.global.u64 	%rd5, %rd1;
	cvta.to.global.u64 	%rd6, %rd2;
	mul.wide.s32 	%rd7, %r1, 4;
	add.s64 	%rd8, %rd4, %rd7;
	ld.global.u32 	%r6, [%rd8];
	mul.wide.s32 	%rd9, %r6, 4;
	add.s64 	%rd10, %rd5, %rd9;
	ld.global.f32 	%f1, [%rd10];
	add.s64 	%rd11, %rd6, %rd7;
	st.global.f32 	[%rd11], %f1;
$L__BB6_2:
	ret;

}
	// .globl	_Z15cuda_add_sourcebPfS_Pii
.visible .entry _Z15cuda_add_sourcebPfS_Pii(
	.param .u8 _Z15cuda_add_sourcebPfS_Pii_param_0,
	.param .u64 .ptr .align 1 _Z15cuda_add_sourcebPfS_Pii_param_1,
	.param .u64 .ptr .align 1 _Z15cuda_add_sourcebPfS_Pii_param_2,
	.param .u64 .ptr .align 1 _Z15cuda_add_sourcebPfS_Pii_param_3,
	.param .u32 _Z15cuda_add_sourcebPfS_Pii_param_4
)
{
	.reg .pred 	%p<3>;
	.reg .b16 	%rs<2>;
	.reg .b32 	%r<8>;
	.reg .b32 	%f<7>;
	.reg .b64 	%rd<17>;

	ld.param.s8 	%rs1, [_Z15cuda_add_sourcebPfS_Pii_param_0];
	ld.param.u64 	%rd4, [_Z15cuda_add_sourcebPfS_Pii_param_1];
	ld.param.u64 	%rd5, [_Z15cuda_add_sourcebPfS_Pii_param_2];
	ld.param.u64 	%rd6, [_Z15cuda_add_sourcebPfS_Pii_param_3];
	ld.param.u32 	%r2, [_Z15cuda_add_sourcebPfS_Pii_param_4];
	cvta.to.global.u64 	%rd1, %rd4;
	cvta.to.global.u64 	%rd2, %rd6;
	cvta.to.global.u64 	%rd3, %rd5;
	mov.u32 	%r3, %tid.x;
	mov.u32 	%r4, %ctaid.x;
	mov.u32 	%r5, %ntid.x;
	mad.lo.s32 	%r1, %r4, %r5, %r3;
	setp.ge.s32 	%p1, %r1, %r2;
	@%p1 bra 	$L__BB7_4;
	setp.eq.s16 	%p2, %rs1, 0;
	@%p2 bra 	$L__BB7_3;
	mul.wide.s32 	%rd7, %r1, 4;
	add.s64 	%rd8, %rd3, %rd7;
	ld.global.f32 	%f1, [%rd8];
	add.s64 	%rd9, %rd2, %rd7;
	ld.global.u32 	%r6, [%rd9];
	mul.wide.s32 	%rd10, %r6, 4;
	add.s64 	%rd11, %rd1, %rd10;
	ld.global.f32 	%f2, [%rd11];
	add.f32 	%f3, %f1, %f2;
	st.global.f32 	[%rd11], %f3;
	bra.uni 	$L__BB7_4;
$L__BB7_3:
	mul.wide.s32 	%rd12, %r1, 4;
	add.s64 	%rd13, %rd3, %rd12;
	ld.global.f32 	%f4, [%rd13];
	add.s64 	%rd14, %rd2, %rd12;
	ld.global.u32 	%r7, [%rd14];
	mul.wide.s32 	%rd15, %r7, 4;
	add.s64 	%rd16, %rd1, %rd15;
	ld.global.f32 	%f5, [%rd16];
	sub.f32 	%f6, %f5, %f4;
	st.global.f32 	[%rd16], %f6;
$L__BB7_4:
	ret;

}
	// .globl	_Z14cuda_step_fd2dPfS_S_S_S_S_S_ffiiS_S_
.visible .entry _Z14cuda_step_fd2dPfS_S_S_S_S_S_ffiiS_S_(
	.param .u64 .ptr .align 1 _Z14cuda_step_fd2dPfS_S_S_S_S_S_ffiiS_S__param_0,
	.param .u64 .ptr .align 1 _Z14cuda_step_fd2dPfS_S_S_S_S_S_ffiiS_S__param_1,
	.param .u64 .ptr .align 1 _Z14cuda_step_fd2dPfS_S_S_S_S_S_ffiiS_S__param_2,
	.param .u64 .ptr .align 1 _Z14cuda_step_fd2dPfS_S_S_S_S_S_ffiiS_S__param_3,
	.param .u64 .ptr .align 1 _Z14cuda_step_fd2dPfS_S_S_S_S_S_ffiiS_S__param_4,
	.param .u64 .ptr .align 1 _Z14cuda_step_fd2dPfS_S_S_S_S_S_ffiiS_S__param_5,
	.param .u64 .ptr .align 1 _Z14cuda_step_fd2dPfS_S_S_S_S_S_ffiiS_S__param_6,
	.param .f32 _Z14cuda_step_fd2dPfS_S_S_S_S_S_ffiiS_S__param_7,
	.param .f32 _Z14cuda_step_fd2dPfS_S_S_S_S_S_ffiiS_S__param_8,
	.param .u32 _Z14cuda_step_fd2dPfS_S_S_S_S_S_ffiiS_S__param_9,
	.param .u32 _Z14cuda_step_fd2dPfS_S_S_S_S_S_ffiiS_S__param_10,
	.param .u64 .ptr .align 1 _Z14cuda_step_fd2dPfS_S_S_S_S_S_ffiiS_S__param_11,
	.param .u64 .ptr .align 1 _Z14cuda_step_fd2dPfS_S_S_S_S_S_ffiiS_S__param_12
)
{
	.reg .pred 	%p<10>;
	.reg .b32 	%r<46>;
	.reg .b32 	%f<79>;
	.reg .b64 	%rd<52>;
	.reg .b64 	%fd<21>;
	// demoted variable
	.shared .align 4 .b8 _ZZ14cuda_step_fd2dPfS_S_S_S_S_S_ffiiS_S_E4tile[2304];
	// demoted variable
	.shared .align 4 .b8 _ZZ14cuda_step_fd2dPfS_S_S_S_S_S_ffiiS_S_E5tile2[2304];
	ld.param.u64 	%rd14, [_Z14cuda_step_fd2dPfS_S_S_S_S_S_ffiiS_S__param_1];
	ld.param.u64 	%rd15, [_Z14cuda_step_fd2dPfS_S_S_S_S_S_ffiiS_S__param_3];
	ld.param.u64 	%rd10, [_Z14cuda_step_fd2dPfS_S_S_S_S_S_ffiiS_S__param_5];
	ld.param.u64 	%rd11, [_Z14cuda_step_fd2dPfS_S_S_S_S_S_ffiiS_S__param_6];
	ld.param.f32 	%f7, [_Z14cuda_step_fd2dPfS_S_S_S_S_S_ffiiS_S__param_7];
	ld.param.f32 	%f8, [_Z14cuda_step_fd2dPfS_S_S_S_S_S_ffiiS_S__param_8];
	ld.param.u32 	%r11, [_Z14cuda_step_fd2dPfS_S_S_S_S_S_ffiiS_S__param_9];
	ld.param.u32 	%r12, [_Z14cuda_step_fd2dPfS_S_S_S_S_S_ffiiS_S__param_10];
	ld.param.u64 	%rd12, [_Z14cuda_step_fd2dPfS_S_S_S_S_S_ffiiS_S__param_11];
	ld.param.u64 	%rd13, [_Z14cuda_step_fd2dPfS_S_S_S_S_S_ffiiS_S__param_12];
	cvta.to.global.u64 	%rd1, %rd15;
	cvta.to.global.u64 	%rd2, %rd14;
	mov.u32 	%r14, %ctaid.x;
	mov.u32 	%r1, %ntid.x;
	mov.u32 	%r2, %tid.x;
	mad.lo.s32 	%r15, %r14, %r1, %r2;
	mov.u32 	%r16, %ctaid.y;
	mov.u32 	%r3, %ntid.y;
	mov.u32 	%r4, %tid.y;
	mad.lo.s32 	%r17, %r16, %r3, %r4;
	add.s32 	%r5, %r11, 108;
	shl.b32 	%r6, %r5, 2;
	mad.lo.s32 	%r19, %r5, %r17, %r15;
	add.s32 	%r20, %r11, 104;
	setp.ge.s32 	%p2, %r15, %r20;
	add.s32 	%r21, %r12, 104;
	setp.ge.s32 	%p3, %r17, %r21;
	add.s32 	%r22, %r11, 100;
	setp.lt.s32 	%p4, %r15, %r22;
	add.s32 	%r23, %r12, 100;
	setp.lt.s32 	%p5, %r17, %r23;
	and.pred  	%p1, %p4, %p5;
	cvt.s64.s32 	%rd3, %r19;
	cvt.s64.s32 	%rd16, %r6;
	add.s64 	%rd4, %rd16, %rd3;
	shl.b64 	%rd17, %rd4, 2;
	add.s64 	%rd5, %rd1, %rd17;
	add.s64 	%rd6, %rd2, %rd17;
	or.pred  	%p6, %p2, %p3;
	@%p6 bra 	$L__BB8_2;
	ld.global.f32 	%f77, [%rd6+16];
	ld.global.f32 	%f78, [%rd5+16];
$L__BB8_2:
	bar.sync 	0;
	setp.gt.u32 	%p7, %r4, 3;
	mul.lo.s32 	%r24, %r4, 96;
	mov.u32 	%r25, _ZZ14cuda_step_fd2dPfS_S_S_S_S_S_ffiiS_S_E4tile;
	add.s32 	%r7, %r25, %r24;
	shl.b32 	%r26, %r2, 2;
	add.s32 	%r8, %r7, %r26;
	mov.u32 	%r27, _ZZ14cuda_step_fd2dPfS_S_S_S_S_S_ffiiS_S_E5tile2;
	add.s32 	%r9, %r27, %r24;
	add.s32 	%r10, %r9, %r26;
	@%p7 bra 	$L__BB8_4;
	shl.b64 	%rd18, %rd3, 2;
	add.s64 	%rd19, %rd2, %rd18;
	ld.global.f32 	%f10, [%rd19+16];
	st.shared.f32 	[%r8+16], %f10;
	mul.lo.s32 	%r28, %r5, %r3;
	cvt.s64.s32 	%rd20, %r28;
	add.s64 	%rd21, %rd4, %rd20;
	shl.b64 	%rd22, %rd21, 2;
	add.s64 	%rd23, %rd2, %rd22;
	ld.global.f32 	%f11, [%rd23+16];
	mul.lo.s32 	%r29, %r3, 96;
	add.s32 	%r30, %r7, %r29;
	shl.b32 	%r31, %r2, 2;
	add.s32 	%r32, %r30, %r31;
	st.shared.f32 	[%r32+400], %f11;
	add.s64 	%rd24, %rd1, %rd18;
	ld.global.f32 	%f12, [%rd24+16];
	st.shared.f32 	[%r10+16], %f12;
	add.s64 	%rd25, %rd1, %rd22;
	ld.global.f32 	%f13, [%rd25+16];
	add.s32 	%r33, %r9, %r29;
	add.s32 	%r34, %r33, %r31;
	st.shared.f32 	[%r34+400], %f13;
$L__BB8_4:
	setp.gt.u32 	%p8, %r2, 3;
	@%p8 bra 	$L__BB8_6;
	cvt.u32.u64 	%r35, %rd3;
	add.s32 	%r36, %r6, %r35;
	mul.wide.s32 	%rd26, %r36, 4;
	add.s64 	%rd27, %rd2, %rd26;
	ld.global.f32 	%f14, [%rd27];
	add.s32 	%r37, %r8, 384;
	st.shared.f32 	[%r8+384], %f14;
	cvt.u64.u32 	%rd28, %r1;
	add.s64 	%rd29, %rd4, %rd28;
	shl.b64 	%rd30, %rd29, 2;
	add.s64 	%rd31, %rd2, %rd30;
	ld.global.f32 	%f15, [%rd31+16];
	shl.b32 	%r38, %r1, 2;
	add.s32 	%r39, %r37, %r38;
	st.shared.f32 	[%r39+16], %f15;
	add.s64 	%rd32, %rd1, %rd26;
	ld.global.f32 	%f16, [%rd32];
	add.s32 	%r40, %r10, 384;
	st.shared.f32 	[%r10+384], %f16;
	add.s64 	%rd33, %rd1, %rd30;
	ld.global.f32 	%f17, [%rd33+16];
	add.s32 	%r41, %r40, %r38;
	st.shared.f32 	[%r41+16], %f17;
$L__BB8_6:
	st.shared.f32 	[%r8+400], %f77;
	st.shared.f32 	[%r10+400], %f78;
	bar.sync 	0;
	ld.const.f32 	%f18, [stencil];
	shl.b32 	%r42, %r2, 2;
	mov.u32 	%r43, _ZZ14cuda_step_fd2dPfS_S_S_S_S_S_ffiiS_S_E4tile;
	add.s32 	%r44, %r43, %r42;
	mad.lo.s32 	%r45, %r4, 96, %r44;
	ld.const.f32 	%f19, [stencil+4];
	ld.shared.f32 	%f20, [%r45+304];
	ld.shared.f32 	%f21, [%r45+496];
	add.f32 	%f22, %f20, %f21;
	mul.f32 	%f23, %f19, %f22;
	fma.rn.f32 	%f24, %f77, %f18, %f23;
	ld.shared.f32 	%f25, [%r10+396];
	ld.shared.f32 	%f26, [%r10+404];
	add.f32 	%f27, %f25, %f26;
	mul.f32 	%f28, %f19, %f27;
	fma.rn.f32 	%f29, %f78, %f18, %f28;
	ld.const.f32 	%f30, [stencil+8];
	ld.shared.f32 	%f31, [%r45+208];
	ld.shared.f32 	%f32, [%r45+592];
	add.f32 	%f33, %f31, %f32;
	fma.rn.f32 	%f34, %f30, %f33, %f24;
	ld.shared.f32 	%f35, [%r10+392];
	ld.shared.f32 	%f36, [%r10+408];
	add.f32 	%f37, %f35, %f36;
	fma.rn.f32 	%f38, %f30, %f37, %f29;
	ld.const.f32 	%f39, [stencil+12];
	ld.shared.f32 	%f40, [%r45+112];
	ld.shared.f32 	%f41, [%r45+688];
	add.f32 	%f42, %f40, %f41;
	fma.rn.f32 	%f43, %f39, %f42, %f34;
	ld.shared.f32 	%f44, [%r10+388];
	ld.shared.f32 	%f45, [%r10+412];
	add.f32 	%f46, %f44, %f45;
	fma.rn.f32 	%f47, %f39, %f46, %f38;
	ld.const.f32 	%f48, [stencil+16];
	ld.shared.f32 	%f49, [%r45+16];
	ld.shared.f32 	%f50, [%r45+784];
	add.f32 	%f51, %f49, %f50;
	fma.rn.f32 	%f52, %f48, %f51, %f43;
	ld.shared.f32 	%f53, [%r10+384];
	ld.shared.f32 	%f54, [%r10+416];
	add.f32 	%f55, %f53, %f54;
	fma.rn.f32 	%f56, %f48, %f55, %f47;
	mul.f32 	%f5, %f8, %f52;
	mul.f32 	%f6, %f7, %f56;
	not.pred 	%p9, %p1;
	@%p9 bra 	$L__BB8_8;
	ld.param.u64 	%rd51, [_Z14cuda_step_fd2dPfS_S_S_S_S_S_ffiiS_S__param_4];
	ld.param.u64 	%rd50, [_Z14cuda_step_fd2dPfS_S_S_S_S_S_ffiiS_S__param_2];
	ld.param.u64 	%rd49, [_Z14cuda_step_fd2dPfS_S_S_S_S_S_ffiiS_S__param_0];
	cvta.to.global.u64 	%rd34, %rd12;
	shl.b64 	%rd35, %rd4, 2;
	add.s64 	%rd36, %rd34, %rd35;
	ld.global.f32 	%f57, [%rd36+16];
	cvt.f64.f32 	%fd1, %f57;
	add.f64 	%fd2, %fd1, %fd1;
	ld.global.f32 	%f58, [%rd6+16];
	cvt.f64.f32 	%fd3, %f58;
	mul.f64 	%fd4, %fd2, %fd3;
	cvta.to.global.u64 	%rd37, %rd13;
	add.s64 	%rd38, %rd37, %rd35;
	ld.global.f32 	%f59, [%rd38+16];
	cvta.to.global.u64 	%rd39, %rd49;
	add.s64 	%rd40, %rd39, %rd35;
	ld.global.f32 	%f60, [%rd40+16];
	mul.f32 	%f61, %f59, %f60;
	cvt.f64.f32 	%fd5, %f61;
	sub.f64 	%fd6, %fd4, %fd5;
	cvta.to.global.u64 	%rd41, %rd51;
	add.s64 	%rd42, %rd41, %rd35;
	ld.global.f32 	%f62, [%rd42+16];
	mul.f32 	%f63, %f6, %f62;
	cvt.f64.f32 	%fd7, %f63;
	add.f64 	%fd8, %fd6, %fd7;
	cvta.to.global.u64 	%rd43, %rd10;
	add.s64 	%rd44, %rd43, %rd35;
	ld.global.f32 	%f64, [%rd44+16];
	mul.f32 	%f65, %f5, %f64;
	cvt.f64.f32 	%fd9, %f65;
	add.f64 	%fd10, %fd8, %fd9;
	cvt.rn.f32.f64 	%f66, %fd10;
	st.global.f32 	[%rd40+16], %f66;
	ld.global.f32 	%f67, [%rd36+16];
	cvt.f64.f32 	%fd11, %f67;
	add.f64 	%fd12, %fd11, %fd11;
	ld.global.f32 	%f68, [%rd5+16];
	cvt.f64.f32 	%fd13, %f68;
	mul.f64 	%fd14, %fd12, %fd13;
	ld.global.f32 	%f69, [%rd38+16];
	cvta.to.global.u64 	%rd45, %rd50;
	add.s64 	%rd46, %rd45, %rd35;
	ld.global.f32 	%f70, [%rd46+16];
	mul.f32 	%f71, %f69, %f70;
	cvt.f64.f32 	%fd15, %f71;
	sub.f64 	%fd16, %fd14, %fd15;
	ld.global.f32 	%f72, [%rd42+16];
	mul.f32 	%f73, %f6, %f72;
	cvt.f64.f32 	%fd17, %f73;
	add.f64 	%fd18, %fd16, %fd17;
	cvta.to.global.u64 	%rd47, %rd11;
	add.s64 	%rd48, %rd47, %rd35;
	ld.global.f32 	%f74, [%rd48+16];
	mul.f32 	%f75, %f5, %f74;
	cvt.f64.f32 	%fd19, %f75;
	add.f64 	%fd20, %fd18, %fd19;
	cvt.rn.f32.f64 	%f76, %fd20;
	st.global.f32 	[%rd46+16], %f76;
$L__BB8_8:
	ret;

}
.func  (.param .b64 func_retval0) __internal_accurate_pow(
	.param .b64 __internal_accurate_pow_param_0
)
{
	.reg .pred 	%p<8>;
	.reg .b32 	%r<49>;
	.reg .b32 	%f<3>;
	.reg .b64 	%fd<109>;

	ld.param.f64 	%fd10, [__internal_accurate_pow_param_0];
	{
	.reg .b32 %temp; 
	mov.b64 	{%temp, %r46}, %fd10;
	}
	{
	.reg .b32 %temp; 
	mov.b64 	{%r45, %temp}, %fd10;
	}
	shr.u32 	%r47, %r46, 20;
	setp.gt.u32 	%p1, %r46, 1048575;
	@%p1 bra 	$L__BB9_2;
	mul.f64 	%fd11, %fd10, 0d4350000000000000;
	{
	.reg .b32 %temp; 
	mov.b64 	{%temp, %r46}, %fd11;
	}
	{
	.reg .b32 %temp; 
	mov.b64 	{%r45, %temp}, %fd11;
	}
	shr.u32 	%r16, %r46, 20;
	add.s32 	%r47, %r16, -54;
$L__BB9_2:
	add.s32 	%r48, %r47, -1023;
	and.b32  	%r17, %r46, -2146435073;
	or.b32  	%r18, %r17, 1072693248;
	mov.b64 	%fd107, {%r45, %r18};
	setp.lt.u32 	%p2, %r18, 1073127583;
	@%p2 bra 	$L__BB9_4;
	{
	.reg .b32 %temp; 
	mov.b64 	{%r19, %temp}, %fd107;
	}
	{
	.reg .b32 %temp; 
	mov.b64 	{%temp, %r20}, %fd107;
	}
	add.s32 	%r21, %r20, -1048576;
	mov.b64 	%fd107, {%r19, %r21};
	add.s32 	%r48, %r47, -1022;
$L__BB9_4:
	add.f64 	%fd12, %fd107, 0dBFF0000000000000;
	add.f64 	%fd13, %fd107, 0d3FF0000000000000;
	rcp.approx.ftz.f64 	%fd14, %fd13;
	neg.f64 	%fd15, %fd13;
	fma.rn.f64 	%fd16, %fd15, %fd14, 0d3FF0000000000000;
	fma.rn.f64 	%fd17, %fd16, %fd16, %fd16;
	fma.rn.f64 	%fd18, %fd17, %fd14, %fd14;
	mul.f64 	%fd19, %fd12, %fd18;
	fma.rn.f64 	%fd20, %fd12, %fd18, %fd19;
	mul.f64 	%fd21, %fd20, %fd20;
	fma.rn.f64 	%fd22, %fd21, 0d3EB0F5FF7D2CAFE2, 0d3ED0F5D241AD3B5A;
	fma.rn.f64 	%fd23, %fd22, %fd21, 0d3EF3B20A75488A3F;
	fma.rn.f64 	%fd24, %fd23, %fd21, 0d3F1745CDE4FAECD5;
	fma.rn.f64 	%fd25, %fd24, %fd21, 0d3F3C71C7258A578B;
	fma.rn.f64 	%fd26, %fd25, %fd21, 0d3F6249249242B910;
	fma.rn.f64 	%fd27, %fd26, %fd21, 0d3F89999999999DFB;
	sub.f64 	%fd28, %fd12, %fd20;
	add.f64 	%fd29, %fd28, %fd28;
	neg.f64 	%fd30, %fd20;
	fma.rn.f64 	%fd31, %fd30, %fd12, %fd29;
	mul.f64 	%fd32, %fd18, %fd31;
	fma.rn.f64 	%fd33, %fd21, %fd27, 0d3FB5555555555555;
	mov.f64 	%fd34, 0d3FB5555555555555;
	sub.f64 	%fd35, %fd34, %fd33;
	fma.rn.f64 	%fd36, %fd21, %fd27, %fd35;
	add.f64 	%fd37, %fd36, 0dBC46A4CB00B9E7B0;
	add.f64 	%fd38, %fd33, %fd37;
	sub.f64 	%fd39, %fd33, %fd38;
	add.f64 	%fd40, %fd37, %fd39;
	mul.rn.f64 	%fd41, %fd20, %fd20;
	neg.f64 	%fd42, %fd41;
	fma.rn.f64 	%fd43, %fd20, %fd20, %fd42;
	{
	.reg .b32 %temp; 
	mov.b64 	{%r22, %temp}, %fd32;
	}
	{
	.reg .b32 %temp; 
	mov.b64 	{%temp, %r23}, %fd32;
	}
	add.s32 	%r24, %r23, 1048576;
	mov.b64 	%fd44, {%r22, %r24};
	fma.rn.f64 	%fd45, %fd20, %fd44, %fd43;
	mul.rn.f64 	%fd46, %fd41, %fd20;
	neg.f64 	%fd47, %fd46;
	fma.rn.f64 	%fd48, %fd41, %fd20, %fd47;
	fma.rn.f64 	%fd49, %fd41, %fd32, %fd48;
	fma.rn.f64 	%fd50, %fd45, %fd20, %fd49;
	mul.rn.f64 	%fd51, %fd38, %fd46;
	neg.f64 	%fd52, %fd51;
	fma.rn.f64 	%fd53, %fd38, %fd46, %fd52;
	fma.rn.f64 	%fd54, %fd38, %fd50, %fd53;
	fma.rn.f64 	%fd55, %fd40, %fd46, %fd54;
	add.f64 	%fd56, %fd51, %fd55;
	sub.f64 	%fd57, %fd51, %fd56;
	add.f64 	%fd58, %fd55, %fd57;
	add.f64 	%fd59, %fd20, %fd56;
	sub.f64 	%fd60, %fd20, %fd59;
	add.f64 	%fd61, %fd56, %fd60;
	add.f64 	%fd62, %fd58, %fd61;
	add.f64 	%fd63, %fd32, %fd62;
	add.f64 	%fd64, %fd59, %fd63;
	sub.f64 	%fd65, %fd59, %fd64;
	add.f64 	%fd66, %fd63, %fd65;
	xor.b32  	%r25, %r48, -2147483648;
	mov.b32 	%r26, 1127219200;
	mov.b64 	%fd67, {%r25, %r26};
	mov.b32 	%r27, -2147483648;
	mov.b64 	%fd68, {%r27, %r26};
	sub.f64 	%fd69, %fd67, %fd68;
	fma.rn.f64 	%fd70, %fd69, 0d3FE62E42FEFA39EF, %fd64;
	fma.rn.f64 	%fd71, %fd69, 0dBFE62E42FEFA39EF, %fd70;
	sub.f64 	%fd72, %fd71, %fd64;
	sub.f64 	%fd73, %fd66, %fd72;
	fma.rn.f64 	%fd74, %fd69, 0d3C7ABC9E3B39803F, %fd73;
	add.f64 	%fd75, %fd70, %fd74;
	sub.f64 	%fd76, %fd70, %fd75;
	add.f64 	%fd77, %fd74, %fd76;
	mov.f64 	%fd78, 0d4000000000000000;
	{
	.reg .b32 %temp; 
	mov.b64 	{%temp, %r28}, %fd78;
	}
	{
	.reg .b32 %temp; 
	mov.b64 	{%r29, %temp}, %fd78;
	}
	shl.b32 	%r30, %r28, 1;
	setp.gt.u32 	%p3, %r30, -33554433;
	and.b32  	%r31, %r28, -15728641;
	selp.b32 	%r32, %r31, %r28, %p3;
	mov.b64 	%fd79, {%r29, %r32};
	mul.rn.f64 	%fd80, %fd75, %fd79;
	neg.f64 	%fd81, %fd80;
	fma.rn.f64 	%fd82, %fd75, %fd79, %fd81;
	fma.rn.f64 	%fd83, %fd77, %fd79, %fd82;
	add.f64 	%fd4, %fd80, %fd83;
	sub.f64 	%fd84, %fd80, %fd4;
	add.f64 	%fd5, %fd83, %fd84;
	fma.rn.f64 	%fd85, %fd4, 0d3FF71547652B82FE, 0d4338000000000000;
	{
	.reg .b32 %temp; 
	mov.b64 	{%r13, %temp}, %fd85;
	}
	mov.f64 	%fd86, 0dC338000000000000;
	add.rn.f64 	%fd87, %fd85, %fd86;
	fma.rn.f64 	%fd88, %fd87, 0dBFE62E42FEFA39EF, %fd4;
	fma.rn.f64 	%fd89, %fd87, 0dBC7ABC9E3B39803F, %fd88;
	fma.rn.f64 	%fd90, %fd89, 0d3E5ADE1569CE2BDF, 0d3E928AF3FCA213EA;
	fma.rn.f64 	%fd91, %fd90, %fd89, 0d3EC71DEE62401315;
	fma.rn.f64 	%fd92, %fd91, %fd89, 0d3EFA01997C89EB71;
	fma.rn.f64 	%fd93, %fd92, %fd89, 0d3F2A01A014761F65;
	fma.rn.f64 	%fd94, %fd93, %fd89, 0d3F56C16C1852B7AF;
	fma.rn.f64 	%fd95, %fd94, %fd89, 0d3F81111111122322;
	fma.rn.f64 	%fd96, %fd95, %fd89, 0d3FA55555555502A1;
	fma.rn.f64 	%fd97, %fd96, %fd89, 0d3FC5555555555511;
	fma.rn.f64 	%fd98, %fd97, %fd89, 0d3FE000000000000B;
	fma.rn.f64 	%fd99, %fd98, %fd89, 0d3FF0000000000000;
	fma.rn.f64 	%fd100, %fd99, %fd89, 0d3FF0000000000000;
	{
	.reg .b32 %temp; 
	mov.b64 	{%r14, %temp}, %fd100;
	}
	{
	.reg .b32 %temp; 
	mov.b64 	{%temp, %r15}, %fd100;
	}
	shl.b32 	%r33, %r13, 20;
	add.s32 	%r34, %r33, %r15;
	mov.b64 	%fd108, {%r14, %r34};
	{
	.reg .b32 %temp; 
	mov.b64 	{%temp, %r35}, %fd4;
	}
	mov.b32 	%f2, %r35;
	abs.f32 	%f1, %f2;
	setp.lt.f32 	%p4, %f1, 0f4086232B;
	@%p4 bra 	$L__BB9_7;
	setp.lt.f64 	%p5, %fd4, 0d0000000000000000;
	add.f64 	%fd101, %fd4, 0d7FF0000000000000;
	selp.f64 	%fd108, 0d0000000000000000, %fd101, %p5;
	setp.geu.f32 	%p6, %f1, 0f40874800;
	@%p6 bra 	$L__BB9_7;
	shr.u32 	%r36, %r13, 31;
	add.s32 	%r37, %r13, %r36;
	shr.s32 	%r38, %r37, 1;
	shl.b32 	%r39, %r38, 20;
	add.s32 	%r40, %r15, %r39;
	mov.b64 	%fd102, {%r14, %r40};
	sub.s32 	%r41, %r13, %r38;
	shl.b32 	%r42, %r41, 20;
	add.s32 	%r43, %r42, 1072693248;
	mov.b32 	%r44, 0;
	mov.b64 	%fd103, {%r44, %r43};
	mul.f64 	%fd108, %fd103, %fd102;
$L__BB9_7:
	abs.f64 	%fd104, %fd108;
	setp.eq.f64 	%p7, %fd104, 0d7FF0000000000000;
	fma.rn.f64 	%fd105, %fd108, %fd5, %fd108;
	selp.f64 	%fd106, %fd108, %fd105, %p7;
	st.param.f64 	[func_retval0], %fd106;
	ret;

}


// ===== COMPILED SASS (sm_100) =====

	.target	sm_100

	.elftype	@"ET_EXEC"


//--------------------- .note.nv.tkinfo           --------------------------
	.section	.note.nv.tkinfo,"",@"SHT_NOTE"
	.sectionflags	@"SHF_NOTE_NV_TKINFO"
	.tkinfo
        /*0018*/ 	.word	0x00000002
        /*0030*/ 	.string	""
        /*0030*/ 	.string	"ptxas"
        /*0030*/ 	.string	"Cuda compilation tools, release 13.0, V13.0.88"
        /*0030*/ 	.string	"Build cuda_13.0.r13.0/compiler.36424714_0"
        /*0030*/ 	.string	"-arch sm_100 -m 64 "



//--------------------- .note.nv.cuinfo           --------------------------
	.section	.note.nv.cuinfo,"",@"SHT_NOTE"
	.sectionflags	@"SHF_NOTE_NV_CUINFO"
        /*0018*/ 	.short	0x0002
        /*001a*/ 	.short	0x0064
        /*001c*/ 	.short	0x0082
	.zero		2


//--------------------- .nv.info                  --------------------------
	.section	.nv.info,"",@"SHT_CUDA_INFO"
	.align	4


	//----- nvinfo : EIATTR_REGCOUNT
	.align		4
        /*0000*/ 	.byte	0x04, 0x2f
        /*0002*/ 	.short	(.L_2 - .L_1)
	.align		4
.L_1:
        /*0004*/ 	.word	index@(_Z19cuda_ricker_waveletPfffi)
        /*0008*/ 	.word	0x00000012


	//----- nvinfo : EIATTR_FRAME_SIZE
	.align		4
.L_2:
        /*000c*/ 	.byte	0x04, 0x11
        /*000e*/ 	.short	(.L_4 - .L_3)
	.align		4
.L_3:
        /*0010*/ 	.word	index@($__internal_3_$__cuda_sm20_dblrcp_rn_slowpath_v3)
        /*0014*/ 	.word	0x00000000


	//----- nvinfo : EIATTR_FRAME_SIZE
	.align		4
.L_4:
        /*0018*/ 	.byte	0x04, 0x11
        /*001a*/ 	.short	(.L_6 - .L_5)
	.align		4
.L_5:
        /*001c*/ 	.word	index@(_Z19cuda_ricker_waveletPfffi)
        /*0020*/ 	.word	0x00000000


	//----- nvinfo : EIATTR_REGCOUNT
	.align		4
.L_6:
        /*0024*/ 	.byte	0x04, 0x2f
        /*0026*/ 	.short	(.L_8 - .L_7)
	.align		4
.L_7:
        /*0028*/ 	.word	index@(_Z10cuda_set_sPiiiiiiii)
        /*002c*/ 	.word	0x0000000a


	//----- nvinfo : EIATTR_FRAME_SIZE
	.align		4
.L_8:
        /*0030*/ 	.byte	0x04, 0x11
        /*0032*/ 	.short	(.L_10 - .L_9)
	.align		4
.L_9:
        /*0034*/ 	.word	index@(_Z10cuda_set_sPiiiiiiii)
        /*0038*/ 	.word	0x00000000


	//----- nvinfo : EIATTR_REGCOUNT
	.align		4
.L_10:
        /*003c*/ 	.byte	0x04, 0x2f
        /*003e*/ 	.short	(.L_12 - .L_11)
	.align		4
.L_11:
        /*0040*/ 	.word	index@(_Z10cuda_set_gPiiii)
        /*0044*/ 	.word	0x0000000c


	//----- nvinfo : EIATTR_FRAME_SIZE
	.align		4
.L_12:
        /*0048*/ 	.byte	0x04, 0x11
        /*004a*/ 	.short	(.L_14 - .L_13)
	.align		4
.L_13:
        /*004c*/ 	.word	index@(_Z10cuda_set_gPiiii)
        /*0050*/ 	.word	0x00000000


	//----- nvinfo : EIATTR_REGCOUNT
	.align		4
.L_14:
        /*0054*/ 	.byte	0x04, 0x2f
        /*0056*/ 	.short	(.L_16 - .L_15)
	.align		4
.L_15:
        /*0058*/ 	.word	index@(_Z15cuda_trans_x2txPfS_iii)
        /*005c*/ 	.word	0x0000000c


	//----- nvinfo : EIATTR_FRAME_SIZE
	.align		4
.L_16:
        /*0060*/ 	.byte	0x04, 0x11
        /*0062*/ 	.short	(.L_18 - .L_17)
	.align		4
.L_17:
        /*0064*/ 	.word	index@(_Z15cuda_trans_x2txPfS_iii)
        /*0068*/ 	.word	0x00000000


	//----- nvinfo : EIATTR_REGCOUNT
	.align		4
.L_18:
        /*006c*/ 	.byte	0x04, 0x2f
        /*006e*/ 	.short	(.L_20 - .L_19)
	.align		4
.L_19:
        /*0070*/ 	.word	index@(_Z16cuda_absorb_bndrPfiif)
        /*0074*/ 	.word	0x0000001e


	//----- nvinfo : EIATTR_FRAME_SIZE
	.align		4
.L_20:
        /*0078*/ 	.byte	0x04, 0x11
        /*007a*/ 	.short	(.L_22 - .L_21)
	.align		4
.L_21:
        /*007c*/ 	.word	index@($_Z16cuda_absorb_bndrPfiif$__internal_accurate_pow)
        /*0080*/ 	.word	0x00000000


	//----- nvinfo : EIATTR_FRAME_SIZE
	.align		4
.L_22:
        /*0084*/ 	.byte	0x04, 0x11
        /*0086*/ 	.short	(.L_24 - .L_23)
	.align		4
.L_23:
        /*0088*/ 	.word	index@($__internal_2_$__cuda_sm20_div_rn_f64_full)
        /*008c*/ 	.word	0x00000000


	//----- nvinfo : EIATTR_FRAME_SIZE
	.align		4
.L_24:
        /*0090*/ 	.byte	0x04, 0x11
        /*0092*/ 	.short	(.L_26 - .L_25)
	.align		4
.L_25:
        /*0094*/ 	.word	index@(_Z16cuda_absorb_bndrPfiif)
        /*0098*/ 	.word	0x00000000


	//----- nvinfo : EIATTR_REGCOUNT
	.align		4
.L_26:
        /*009c*/ 	.byte	0x04, 0x2f
        /*009e*/ 	.short	(.L_28 - .L_27)
	.align		4
.L_27:
        /*00a0*/ 	.word	index@(_Z16cuda_initial_PMLPfS_iiffff)
        /*00a4*/ 	.word	0x0000001e


	//----- nvinfo : EIATTR_FRAME_SIZE
	.align		4
.L_28:
        /*00a8*/ 	.byte	0x04, 0x11
        /*00aa*/ 	.short	(.L_30 - .L_29)
	.align		4
.L_29:
        /*00ac*/ 	.word	index@($_Z16cuda_initial_PMLPfS_iiffff$__internal_accurate_pow)
        /*00b0*/ 	.word	0x00000000


	//----- nvinfo : EIATTR_FRAME_SIZE
	.align		4
.L_30:
        /*00b4*/ 	.byte	0x04, 0x11
        /*00b6*/ 	.short	(.L_32 - .L_31)
	.align		4
.L_31:
        /*00b8*/ 	.word	index@($__internal_1_$__cuda_sm20_div_rn_f64_full)
        /*00bc*/ 	.word	0x00000000


	//----- nvinfo : EIATTR_FRAME_SIZE
	.align		4
.L_32:
        /*00c0*/ 	.byte	0x04, 0x11
        /*00c2*/ 	.short	(.L_34 - .L_33)
	.align		4
.L_33:
        /*00c4*/ 	.word	index@($__internal_0_$__cuda_sm20_dblrcp_rn_slowpath_v3)
        /*00c8*/ 	.word	0x00000000


	//----- nvinfo : EIATTR_FRAME_SIZE
	.align		4
.L_34:
        /*00cc*/ 	.byte	0x04, 0x11
        /*00ce*/ 	.short	(.L_36 - .L_35)
	.align		4
.L_35:
        /*00d0*/ 	.word	index@(_Z16cuda_initial_PMLPfS_iiffff)
        /*00d4*/ 	.word	0x00000000


	//----- nvinfo : EIATTR_REGCOUNT
	.align		4
.L_36:
        /*00d8*/ 	.byte	0x04, 0x2f
        /*00da*/ 	.short	(.L_38 - .L_37)
	.align		4
.L_37:
        /*00dc*/ 	.word	index@(_Z11cuda_recordPfS_Pii)
        /*00e0*/ 	.word	0x0000000c


	//----- nvinfo : EIATTR_FRAME_SIZE
	.align		4
.L_38:
        /*00e4*/ 	.byte	0x04, 0x11
        /*00e6*/ 	.short	(.L_40 - .L_39)
	.align		4
.L_39:
        /*00e8*/ 	.word	index@(_Z11cuda_recordPfS_Pii)
        /*00ec*/ 	.word	0x00000000


	//----- nvinfo : EIATTR_REGCOUNT
	.align		4
.L_40:
        /*00f0*/ 	.byte	0x04, 0x2f
        /*00f2*/ 	.short	(.L_42 - .L_41)
	.align		4
.L_41:
        /*00f4*/ 	.word	index@(_Z15cuda_add_sourcebPfS_Pii)
        /*00f8*/ 	.word	0x0000000e


	//----- nvinfo : EIATTR_FRAME_SIZE
	.align		4
.L_42:
        /*00fc*/ 	.byte	0x04, 0x11
        /*00fe*/ 	.short	(.L_44 - .L_43)
	.align		4
.L_43:
        /*0100*/ 	.word	index@(_Z15cuda_add_sourcebPfS_Pii)
        /*0104*/ 	.word	0x00000000


	//----- nvinfo : EIATTR_REGCOUNT
	.align		4
.L_44:
        /*0108*/ 	.byte	0x04, 0x2f
        /*010a*/ 	.short	(.L_46 - .L_45)
	.align		4
.L_45:
        /*010c*/ 	.word	index@(_Z14cuda_step_fd2dPfS_S_S_S_S_S_ffiiS_S_)
        /*0110*/ 	.word	0x00000020


	//----- nvinfo : EIATTR_FRAME_SIZE
	.align		4
.L_46:
        /*0114*/ 	.byte	0x04, 0x11
        /*0116*/ 	.short	(.L_48 - .L_47)
	.align		4
.L_47:
        /*0118*/ 	.word	index@(_Z14cuda_step_fd2dPfS_S_S_S_S_S_ffiiS_S_)
        /*011c*/ 	.word	0x00000000


	//----- nvinfo : EIATTR_MIN_STACK_SIZE
	.align		4
.L_48:
        /*0120*/ 	.byte	0x04, 0x12
        /*0122*/ 	.short	(.L_50 - .L_49)
	.align		4
.L_49:
        /*0124*/ 	.word	index@(_Z14cuda_step_fd2dPfS_S_S_S_S_S_ffiiS_S_)
        /*0128*/ 	.word	0x00000000


	//----- nvinfo : EIATTR_MIN_STACK_SIZE
	.align		4
.L_50:
        /*012c*/ 	.byte	0x04, 0x12
        /*012e*/ 	.short	(.L_52 - .L_51)
	.align		4
.L_51:
        /*0130*/ 	.word	index@(_Z15cuda_add_sourcebPfS_Pii)
        /*0134*/ 	.word	0x00000000


	//----- nvinfo : EIATTR_MIN_STACK_SIZE
	.align		4
.L_52:
        /*0138*/ 	.byte	0x04, 0x12
        /*013a*/ 	.short	(.L_54 - .L_53)
	.align		4
.L_53:
        /*013c*/ 	.word	index@(_Z11cuda_recordPfS_Pii)
        /*0140*/ 	.word	0x00000000


	//----- nvinfo : EIATTR_MIN_STACK_SIZE
	.align		4
.L_54:
        /*0144*/ 	.byte	0x04, 0x12
        /*0146*/ 	.short	(.L_56 - .L_55)
	.align		4
.L_55:
        /*0148*/ 	.word	index@(_Z16cuda_initial_PMLPfS_iiffff)
        /*014c*/ 	.word	0x00000000


	//----- nvinfo : EIATTR_MIN_STACK_SIZE
	.align		4
.L_56:
        /*0150*/ 	.byte	0x04, 0x12
        /*0152*/ 	.short	(.L_58 - .L_57)
	.align		4
.L_57:
        /*0154*/ 	.word	index@(_Z16cuda_absorb_bndrPfiif)
        /*0158*/ 	.word	0x00000000


	//----- nvinfo : EIATTR_MIN_STACK_SIZE
	.align		4
.L_58:
        /*015c*/ 	.byte	0x04, 0x12
        /*015e*/ 	.short	(.L_60 - .L_59)
	.align		4
.L_59:
        /*0160*/ 	.word	index@(_Z15cuda_trans_x2txPfS_iii)
        /*0164*/ 	.word	0x00000000


	//----- nvinfo : EIATTR_MIN_STACK_SIZE
	.align		4
.L_60:
        /*0168*/ 	.byte	0x04, 0x12
        /*016a*/ 	.short	(.L_62 - .L_61)
	.align		4
.L_61:
        /*016c*/ 	.word	index@(_Z10cuda_set_gPiiii)
        /*0170*/ 	.word	0x00000000


	//----- nvinfo : EIATTR_MIN_STACK_SIZE
	.align		4
.L_62:
        /*0174*/ 	.byte	0x04, 0x12
        /*0176*/ 	.short	(.L_64 - .L_63)
	.align		4
.L_63:
        /*0178*/ 	.word	index@(_Z10cuda_set_sPiiiiiiii)
        /*017c*/ 	.word	0x00000000


	//----- nvinfo : EIATTR_MIN_STACK_SIZE
	.align		4
.L_64:
        /*0180*/ 	.byte	0x04, 0x12
        /*0182*/ 	.short	(.L_66 - .L_65)
	.align		4
.L_65:
        /*0184*/ 	.word	index@(_Z19cuda_ricker_waveletPfffi)
        /*0188*/ 	.word	0x00000000
.L_66:


//--------------------- .nv.compat                --------------------------
	.section	.nv.compat,"",@"SHT_CUDA_COMPAT_INFO"
	.align	4
        /*0000*/ 	.byte	0x02, 0x09, 0x00, 0x00, 0x02, 0x02, 0x01, 0x00, 0x02, 0x05, 0x05, 0x00, 0x03, 0x07, 0x01, 0x01
        /*0010*/ 	.byte	0x02, 0x03, 0x00, 0x00, 0x02, 0x06, 0x01, 0x00, 0x04, 0x0b, 0x08, 0x00, 0x01, 0x00, 0x00, 0x00
        /*0020*/ 	.byte	0x00, 0x00, 0x00, 0x00


//--------------------- .nv.info._Z14cuda_step_fd2dPfS_S_S_S_S_S_ffiiS_S_ --------------------------
	.section	.nv.info._Z14cuda_step_fd2dPfS_S_S_S_S_S_ffiiS_S_,"",@"SHT_CUDA_INFO"
	.sectionflags	@""
	.align	4


	//----- nvinfo : EIATTR_CUDA_API_VERSION
	.align		4
        /*0000*/ 	.byte	0x04, 0x37
        /*0002*/ 	.short	(.L_68 - .L_67)
.L_67:
        /*0004*/ 	.word	0x00000082


	//----- nvinfo : EIATTR_KPARAM_INFO
	.align		4
.L_68:
        /*0008*/ 	.byte	0x04, 0x17
        /*000a*/ 	.short	(.L_70 - .L_69)
.L_69:
        /*000c*/ 	.word	0x00000000
        /*0010*/ 	.short	0x000c
        /*0012*/ 	.short	0x0050
        /*0014*/ 	.byte	0x00, 0xf5, 0x21, 0x00


	//----- nvinfo : EIATTR_KPARAM_INFO
	.align		4
.L_70:
        /*0018*/ 	.byte	0x04, 0x17
        /*001a*/ 	.short	(.L_72 - .L_71)
.L_71:
        /*001c*/ 	.word	0x00000000
        /*0020*/ 	.short	0x000b
        /*0022*/ 	.short	0x0048
        /*0024*/ 	.byte	0x00, 0xf5, 0x21, 0x00


	//----- nvinfo : EIATTR_KPARAM_INFO
	.align		4
.L_72:
        /*0028*/ 	.byte	0x04, 0x17
        /*002a*/ 	.short	(.L_74 - .L_73)
.L_73:
        /*002c*/ 	.word	0x00000000
        /*0030*/ 	.short	0x000a
        /*0032*/ 	.short	0x0044
        /*0034*/ 	.byte	0x00, 0xf0, 0x11, 0x00


	//----- nvinfo : EIATTR_KPARAM_INFO
	.align		4
.L_74:
        /*0038*/ 	.byte	0x04, 0x17
        /*003a*/ 	.short	(.L_76 - .L_75)
.L_75:
        /*003c*/ 	.word	0x00000000
        /*0040*/ 	.short	0x0009
        /*0042*/ 	.short	0x0040
        /*0044*/ 	.byte	0x00, 0xf0, 0x11, 0x00


	//----- nvinfo : EIATTR_KPARAM_INFO
	.align		4
.L_76:
        /*0048*/ 	.byte	0x04, 0x17
        /*004a*/ 	.short	(.L_78 - .L_77)
.L_77:
        /*004c*/ 	.word	0x00000000
        /*0050*/ 	.short	0x0008
        /*0052*/ 	.short	0x003c
        /*0054*/ 	.byte	0x00, 0xf0, 0x11, 0x00


	//----- nvinfo : EIATTR_KPARAM_INFO
	.align		4
.L_78:
        /*0058*/ 	.byte	0x04, 0x17
        /*005a*/ 	.short	(.L_80 - .L_79)
.L_79:
        /*005c*/ 	.word	0x00000000
        /*0060*/ 	.short	0x0007
        /*0062*/ 	.short	0x0038
        /*0064*/ 	.byte	0x00, 0xf0, 0x11, 0x00


	//----- nvinfo : EIATTR_KPARAM_INFO
	.align		4
.L_80:
        /*0068*/ 	.byte	0x04, 0x17
        /*006a*/ 	.short	(.L_82 - .L_81)
.L_81:
        /*006c*/ 	.word	0x00000000
        /*0070*/ 	.short	0x0006
        /*0072*/ 	.short	0x0030
        /*0074*/ 	.byte	0x00, 0xf5, 0x21, 0x00


	//----- nvinfo : EIATTR_KPARAM_INFO
	.align		4
.L_82:
        /*0078*/ 	.byte	0x04, 0x17
        /*007a*/ 	.short	(.L_84 - .L_83)
.L_83:
        /*007c*/ 	.word	0x00000000
        /*0080*/ 	.short	0x0005
        /*0082*/ 	.short	0x0028
        /*0084*/ 	.byte	0x00, 0xf5, 0x21, 0x00


	//----- nvinfo : EIATTR_KPARAM_INFO
	.align		4
.L_84:
        /*0088*/ 	.byte	0x04, 0x17
        /*008a*/ 	.short	(.L_86 - .L_85)
.L_85:
        /*008c*/ 	.word	0x00000000
        /*0090*/ 	.short	0x0004
        /*0092*/ 	.short	0x0020
        /*0094*/ 	.byte	0x00, 0xf5, 0x21, 0x00


	//----- nvinfo : EIATTR_KPARAM_INFO
	.align		4
.L_86:
        /*0098*/ 	.byte	0x04, 0x17
        /*009a*/ 	.short	(.L_88 - .L_87)
.L_87:
        /*009c*/ 	.word	0x00000000
        /*00a0*/ 	.short	0x0003
        /*00a2*/ 	.short	0x0018
        /*00a4*/ 	.byte	0x00, 0xf5, 0x21, 0x00


	//----- nvinfo : EIATTR_KPARAM_INFO
	.align		4
.L_88:
        /*00a8*/ 	.byte	0x04, 0x17
        /*00aa*/ 	.short	(.L_90 - .L_89)
.L_89:
        /*00ac*/ 	.word	0x00000000
        /*00b0*/ 	.short	0x0002
        /*00b2*/ 	.short	0x0010
        /*00b4*/ 	.byte	0x00, 0xf5, 0x21, 0x00


	//----- nvinfo : EIATTR_KPARAM_INFO
	.align		4
.L_90:
        /*00b8*/ 	.byte	0x04, 0x17
        /*00ba*/ 	.short	(.L_92 - .L_91)
.L_91:
        /*00bc*/ 	.word	0x00000000
        /*00c0*/ 	.short	0x0001
        /*00c2*/ 	.short	0x0008
        /*00c4*/ 	.byte	0x00, 0xf5, 0x21, 0x00


	//----- nvinfo : EIATTR_KPARAM_INFO
	.align		4
.L_92:
        /*00c8*/ 	.byte	0x04, 0x17
        /*00ca*/ 	.short	(.L_94 - .L_93)
.L_93:
        /*00cc*/ 	.word	0x00000000
        /*00d0*/ 	.short	0x0000
        /*00d2*/ 	.short	0x0000
        /*00d4*/ 	.byte	0x00, 0xf5, 0x21, 0x00


	//----- nvinfo : EIATTR_SPARSE_MMA_MASK
	.align		4
.L_94:
        /*00d8*/ 	.byte	0x03, 0x50
        /*00da*/ 	.short	0x0000


	//----- nvinfo : EIATTR_MAXREG_COUNT
	.align		4
        /*00dc*/ 	.byte	0x03, 0x1b
        /*00de*/ 	.short	0x00ff


	//----- nvinfo : EIATTR_NUM_BARRIERS
	.align		4
        /*00e0*/ 	.byte	0x02, 0x4c
        /*00e2*/ 	.byte	0x01
	.zero		1


	//----- nvinfo : EIATTR_MERCURY_ISA_VERSION
	.align		4
        /*00e4*/ 	.byte	0x03, 0x5f
        /*00e6*/ 	.short	0x0101


	//----- nvinfo : EIATTR_VRC_CTA_INIT_COUNT
	.align		4
        /*00e8*/ 	.byte	0x02, 0x4a
	.zero		1
	.zero		1


	//----- nvinfo : EIATTR_EXIT_INSTR_OFFSETS
	.align		4
        /*00ec*/ 	.byte	0x04, 0x1c
        /*00ee*/ 	.short	(.L_96 - .L_95)


	//   ....[0]....
.L_95:
        /*00f0*/ 	.word	0x000009d0


	//   ....[1]....
        /*00f4*/ 	.word	0x00000da0


	//----- nvinfo : EIATTR_CRS_STACK_SIZE
	.align		4
.L_96:
        /*00f8*/ 	.byte	0x04, 0x1e
        /*00fa*/ 	.short	(.L_98 - .L_97)
.L_97:
        /*00fc*/ 	.word	0x00000000


	//----- nvinfo : EIATTR_CBANK_PARAM_SIZE
	.align		4
.L_98:
        /*0100*/ 	.byte	0x03, 0x19
        /*0102*/ 	.short	0x0058


	//----- nvinfo : EIATTR_PARAM_CBANK
	.align		4
        /*0104*/ 	.byte	0x04, 0x0a
        /*0106*/ 	.short	(.L_100 - .L_99)
	.align		4
.L_99:
        /*0108*/ 	.word	index@(.nv.constant0._Z14cuda_step_fd2dPfS_S_S_S_S_S_ffiiS_S_)
        /*010c*/ 	.short	0x0380
        /*010e*/ 	.short	0x0058


	//----- nvinfo : EIATTR_SW_WAR
	.align		4
.L_100:
        /*0110*/ 	.byte	0x04, 0x36
        /*0112*/ 	.short	(.L_102 - .L_101)
.L_101:
        /*0114*/ 	.word	0x00000008
.L_102:


//--------------------- .nv.info._Z15cuda_add_sourcebPfS_Pii --------------------------
	.section	.nv.info._Z15cuda_add_sourcebPfS_Pii,"",@"SHT_CUDA_INFO"
	.sectionflags	@""
	.align	4


	//----- nvinfo : EIATTR_CUDA_API_VERSION
	.align		4
        /*0000*/ 	.byte	0x04, 0x37
        /*0002*/ 	.short	(.L_104 - .L_103)
.L_103:
        /*0004*/ 	.word	0x00000082


	//----- nvinfo : EIATTR_KPARAM_INFO
	.align		4
.L_104:
        /*0008*/ 	.byte	0x04, 0x17
        /*000a*/ 	.short	(.L_106 - .L_105)
.L_105:
        /*000c*/ 	.word	0x00000000
        /*0010*/ 	.short	0x0004
        /*0012*/ 	.short	0x0020
        /*0014*/ 	.byte	0x00, 0xf0, 0x11, 0x00


	//----- nvinfo : EIATTR_KPARAM_INFO
	.align		4
.L_106:
        /*0018*/ 	.byte	0x04, 0x17
        /*001a*/ 	.short	(.L_108 - .L_107)
.L_107:
        /*001c*/ 	.word	0x00000000
        /*0020*/ 	.short	0x0003
        /*0022*/ 	.short	0x0018
        /*0024*/ 	.byte	0x00, 0xf5, 0x21, 0x00


	//----- nvinfo : EIATTR_KPARAM_INFO
	.align		4
.L_108:
        /*0028*/ 	.byte	0x04, 0x17
        /*002a*/ 	.short	(.L_110 - .L_109)
.L_109:
        /*002c*/ 	.word	0x00000000
        /*0030*/ 	.short	0x0002
        /*0032*/ 	.short	0x0010
        /*0034*/ 	.byte	0x00, 0xf5, 0x21, 0x00


	//----- nvinfo : EIATTR_KPARAM_INFO
	.align		4
.L_110:
        /*0038*/ 	.byte	0x04, 0x17
        /*003a*/ 	.short	(.L_112 - .L_111)
.L_111:
        /*003c*/ 	.word	0x00000000
        /*0040*/ 	.short	0x0001
        /*0042*/ 	.short	0x0008
        /*0044*/ 	.byte	0x00, 0xf5, 0x21, 0x00


	//----- nvinfo : EIATTR_KPARAM_INFO
	.align		4
.L_112:
        /*0048*/ 	.byte	0x04, 0x17
        /*004a*/ 	.short	(.L_114 - .L_113)
.L_113:
        /*004c*/ 	.word	0x00000000
        /*0050*/ 	.short	0x0000
        /*0052*/ 	.short	0x0000
        /*0054*/ 	.byte	0x00, 0xf0, 0x05, 0x00


	//----- nvinfo : EIATTR_SPARSE_MMA_MASK
	.align		4
.L_114:
        /*0058*/ 	.byte	0x03, 0x50
        /*005a*/ 	.short	0x0000


	//----- nvinfo : EIATTR_MAXREG_COUNT
	.align		4
        /*005c*/ 	.byte	0x03, 0x1b
        /*005e*/ 	.short	0x00ff


	//----- nvinfo : EIATTR_MERCURY_ISA_VERSION
	.align		4
        /*0060*/ 	.byte	0x03, 0x5f
        /*0062*/ 	.short	0x0101


	//----- nvinfo : EIATTR_VRC_CTA_INIT_COUNT
	.align		4
        /*0064*/ 	.byte	0x02, 0x4a
	.zero		1
	.zero		1


	//----- nvinfo : EIATTR_EXIT_INSTR_OFFSETS
	.align		4
        /*0068*/ 	.byte	0x04, 0x1c
        /*006a*/ 	.short	(.L_116 - .L_115)


	//   ....[0]....
.L_115:
        /*006c*/ 	.word	0x00000070


	//   ....[1]....
        /*0070*/ 	.word	0x00000180


	//   ....[2]....
        /*0074*/ 	.word	0x00000240


	//----- nvinfo : EIATTR_CBANK_PARAM_SIZE
	.align		4
.L_116:
        /*0078*/ 	.byte	0x03, 0x19
        /*007a*/ 	.short	0x0024


	//----- nvinfo : EIATTR_PARAM_CBANK
	.align		4
        /*007c*/ 	.byte	0x04, 0x0a
        /*007e*/ 	.short	(.L_118 - .L_117)
	.align		4
.L_117:
        /*0080*/ 	.word	index@(.nv.constant0._Z15cuda_add_sourcebPfS_Pii)
        /*0084*/ 	.short	0x0380
        /*0086*/ 	.short	0x0024


	//----- nvinfo : EIATTR_SW_WAR
	.align		4
.L_118:
        /*0088*/ 	.byte	0x04, 0x36
        /*008a*/ 	.short	(.L_120 - .L_119)
.L_119:
        /*008c*/ 	.word	0x00000008
.L_120:


//--------------------- .nv.info._Z11cuda_recordPfS_Pii --------------------------
	.section	.nv.info._Z11cuda_recordPfS_Pii,"",@"SHT_CUDA_INFO"
	.sectionflags	@""
	.align	4


	//----- nvinfo : EIATTR_CUDA_API_VERSION
	.align		4
        /*0000*/ 	.byte	0x04, 0x37
        /*0002*/ 	.short	(.L_122 - .L_121)
.L_121:
        /*0004*/ 	.word	0x00000082


	//----- nvinfo : EIATTR_KPARAM_INFO
	.align		4
.L_122:
        /*0008*/ 	.byte	0x04, 0x17
        /*000a*/ 	.short	(.L_124 - .L_123)
.L_123:
        /*000c*/ 	.word	0x00000000
        /*0010*/ 	.short	0x0003
        /*0012*/ 	.short	0x0018
        /*0014*/ 	.byte	0x00, 0xf0, 0x11, 0x00


	//----- nvinfo : EIATTR_KPARAM_INFO
	.align		4
.L_124:
        /*0018*/ 	.byte	0x04, 0x17
        /*001a*/ 	.short	(.L_126 - .L_125)
.L_125:
        /*001c*/ 	.word	0x00000000
        /*0020*/ 	.short	0x0002
        /*0022*/ 	.short	0x0010
        /*0024*/ 	.byte	0x00, 0xf5, 0x21, 0x00


	//----- nvinfo : EIATTR_KPARAM_INFO
	.align		4
.L_126:
        /*0028*/ 	.byte	0x04, 0x17
        /*002a*/ 	.short	(.L_128 - .L_127)
.L_127:
        /*002c*/ 	.word	0x00000000
        /*0030*/ 	.short	0x0001
        /*0032*/ 	.short	0x0008
        /*0034*/ 	.byte	0x00, 0xf5, 0x21, 0x00


	//----- nvinfo : EIATTR_KPARAM_INFO
	.align		4
.L_128:
        /*0038*/ 	.byte	0x04, 0x17
        /*003a*/ 	.short	(.L_130 - .L_129)
.L_129:
        /*003c*/ 	.word	0x00000000
        /*0040*/ 	.short	0x0000
        /*0042*/ 	.short	0x0000
        /*0044*/ 	.byte	0x00, 0xf5, 0x21, 0x00


	//----- nvinfo : EIATTR_SPARSE_MMA_MASK
	.align		4
.L_130:
        /*0048*/ 	.byte	0x03, 0x50
        /*004a*/ 	.short	0x0000


	//----- nvinfo : EIATTR_MAXREG_COUNT
	.align		4
        /*004c*/ 	.byte	0x03, 0x1b
        /*004e*/ 	.short	0x00ff


	//----- nvinfo : EIATTR_MERCURY_ISA_VERSION
	.align		4
        /*0050*/ 	.byte	0x03, 0x5f
        /*0052*/ 	.short	0x0101


	//----- nvinfo : EIATTR_VRC_CTA_INIT_COUNT
	.align		4
        /*0054*/ 	.byte	0x02, 0x4a
	.zero		1
	.zero		1


	//----- nvinfo : EIATTR_EXIT_INSTR_OFFSETS
	.align		4
        /*0058*/ 	.byte	0x04, 0x1c
        /*005a*/ 	.short	(.L_132 - .L_131)


	//   ....[0]....
.L_131:
        /*005c*/ 	.word	0x00000070


	//   ....[1]....
        /*0060*/ 	.word	0x00000120


	//----- nvinfo : EIATTR_CBANK_PARAM_SIZE
	.align		4
.L_132:
        /*0064*/ 	.byte	0x03, 0x19
        /*0066*/ 	.short	0x001c


	//----- nvinfo : EIATTR_PARAM_CBANK
	.align		4
        /*0068*/ 	.byte	0x04, 0x0a
        /*006a*/ 	.short	(.L_134 - .L_133)
	.align		4
.L_133:
        /*006c*/ 	.word	index@(.nv.constant0._Z11cuda_recordPfS_Pii)
        /*0070*/ 	.short	0x0380
        /*0072*/ 	.short	0x001c


	//----- nvinfo : EIATTR_SW_WAR
	.align		4
.L_134:
        /*0074*/ 	.byte	0x04, 0x36
        /*0076*/ 	.short	(.L_136 - .L_135)
.L_135:
        /*0078*/ 	.word	0x00000008
.L_136:


//--------------------- .nv.info._Z16cuda_initial_PMLPfS_iiffff --------------------------
	.section	.nv.info._Z16cuda_initial_PMLPfS_iiffff,"",@"SHT_CUDA_INFO"
	.sectionflags	@""
	.align	4


	//----- nvinfo : EIATTR_CUDA_API_VERSION
	.align		4
        /*0000*/ 	.byte	0x04, 0x37
        /*0002*/ 	.short	(.L_138 - .L_137)
.L_137:
        /*0004*/ 	.word	0x00000082


	//----- nvinfo : EIATTR_KPARAM_INFO
	.align		4
.L_138:
        /*0008*/ 	.byte	0x04, 0x17
        /*000a*/ 	.short	(.L_140 - .L_139)
.L_139:
        /*000c*/ 	.word	0x00000000
        /*0010*/ 	.short	0x0007
        /*0012*/ 	.short	0x0024
        /*0014*/ 	.byte	0x00, 0xf0, 0x11, 0x00


	//----- nvinfo : EIATTR_KPARAM_INFO
	.align		4
.L_140:
        /*0018*/ 	.byte	0x04, 0x17
        /*001a*/ 	.short	(.L_142 - .L_141)
.L_141:
        /*001c*/ 	.word	0x00000000
        /*0020*/ 	.short	0x0006
        /*0022*/ 	.short	0x0020
        /*0024*/ 	.byte	0x00, 0xf0, 0x11, 0x00


	//----- nvinfo : EIATTR_KPARAM_INFO
	.align		4
.L_142:
        /*0028*/ 	.byte	0x04, 0x17
        /*002a*/ 	.short	(.L_144 - .L_143)
.L_143:
        /*002c*/ 	.word	0x00000000
        /*0030*/ 	.short	0x0005
        /*0032*/ 	.short	0x001c
        /*0034*/ 	.byte	0x00, 0xf0, 0x11, 0x00


	//----- nvinfo : EIATTR_KPARAM_INFO
	.align		4
.L_144:
        /*0038*/ 	.byte	0x04, 0x17
        /*003a*/ 	.short	(.L_146 - .L_145)
.L_145:
        /*003c*/ 	.word	0x00000000
        /*0040*/ 	.short	0x0004
        /*0042*/ 	.short	0x0018
        /*0044*/ 	.byte	0x00, 0xf0, 0x11, 0x00


	//----- nvinfo : EIATTR_KPARAM_INFO
	.align		4
.L_146:
        /*0048*/ 	.byte	0x04, 0x17
        /*004a*/ 	.short	(.L_148 - .L_147)
.L_147:
        /*004c*/ 	.word	0x00000000
        /*0050*/ 	.short	0x0003
        /*0052*/ 	.short	0x0014
        /*0054*/ 	.byte	0x00, 0xf0, 0x11, 0x00


	//----- nvinfo : EIATTR_KPARAM_INFO
	.align		4
.L_148:
        /*0058*/ 	.byte	0x04, 0x17
        /*005a*/ 	.short	(.L_150 - .L_149)
.L_149:
        /*005c*/ 	.word	0x00000000
        /*0060*/ 	.short	0x0002
        /*0062*/ 	.short	0x0010
        /*0064*/ 	.byte	0x00, 0xf0, 0x11, 0x00


	//----- nvinfo : EIATTR_KPARAM_INFO
	.align		4
.L_150:
        /*0068*/ 	.byte	0x04, 0x17
        /*006a*/ 	.short	(.L_152 - .L_151)
.L_151:
        /*006c*/ 	.word	0x00000000
        /*0070*/ 	.short	0x0001
        /*0072*/ 	.short	0x0008
        /*0074*/ 	.byte	0x00, 0xf5, 0x21, 0x00


	//----- nvinfo : EIATTR_KPARAM_INFO
	.align		4
.L_152:
        /*0078*/ 	.byte	0x04, 0x17
        /*007a*/ 	.short	(.L_154 - .L_153)
.L_153:
        /*007c*/ 	.word	0x00000000
        /*0080*/ 	.short	0x0000
        /*0082*/ 	.short	0x0000
        /*0084*/ 	.byte	0x00, 0xf5, 0x21, 0x00


	//----- nvinfo : EIATTR_SPARSE_MMA_MASK
	.align		4
.L_154:
        /*0088*/ 	.byte	0x03, 0x50
        /*008a*/ 	.short	0x0000


	//----- nvinfo : EIATTR_MAXREG_COUNT
	.align		4
        /*008c*/ 	.byte	0x03, 0x1b
        /*008e*/ 	.short	0x00ff


	//----- nvinfo : EIATTR_MERCURY_ISA_VERSION
	.align		4
        /*0090*/ 	.byte	0x03, 0x5f
        /*0092*/ 	.short	0x0101


	//----- nvinfo : EIATTR_VRC_CTA_INIT_COUNT
	.align		4
        /*0094*/ 	.byte	0x02, 0x4a
	.zero		1
	.zero		1


	//----- nvinfo : EIATTR_EXIT_INSTR_OFFSETS
	.align		4
        /*0098*/ 	.byte	0x04, 0x1c
        /*009a*/ 	.short	(.L_156 - .L_155)


	//   ....[0]....
.L_155:
        /*009c*/ 	.word	0x00000740


	//   ....[1]....
        /*00a0*/ 	.word	0x00001c60


	//   ....[2]....
        /*00a4*/ 	.word	0x00001ce0


	//----- nvinfo : EIATTR_CRS_STACK_SIZE
	.align		4
.L_156:
        /*00a8*/ 	.byte	0x04, 0x1e
        /*00aa*/ 	.short	(.L_158 - .L_157)
.L_157:
        /*00ac*/ 	.word	0x00000000


	//----- nvinfo : EIATTR_CBANK_PARAM_SIZE
	.align		4
.L_158:
        /*00b0*/ 	.byte	0x03, 0x19
        /*00b2*/ 	.short	0x0028


	//----- nvinfo : EIATTR_PARAM_CBANK
	.align		4
        /*00b4*/ 	.byte	0x04, 0x0a
        /*00b6*/ 	.short	(.L_160 - .L_159)
	.align		4
.L_159:
        /*00b8*/ 	.word	index@(.nv.constant0._Z16cuda_initial_PMLPfS_iiffff)
        /*00bc*/ 	.short	0x0380
        /*00be*/ 	.short	0x0028


	//----- nvinfo : EIATTR_SW_WAR
	.align		4
.L_160:
        /*00c0*/ 	.byte	0x04, 0x36
        /*00c2*/ 	.short	(.L_162 - .L_161)
.L_161:
        /*00c4*/ 	.word	0x00000008
.L_162:


//--------------------- .nv.info._Z16cuda_absorb_bndrPfiif --------------------------
	.section	.nv.info._Z16cuda_absorb_bndrPfiif,"",@"SHT_CUDA_INFO"
	.sectionflags	@""
	.align	4


	//----- nvinfo : EIATTR_CUDA_API_VERSION
	.align		4
        /*0000*/ 	.byte	0x04, 0x37
        /*0002*/ 	.short	(.L_164 - .L_163)
.L_163:
        /*0004*/ 	.word	0x00000082


	//----- nvinfo : EIATTR_KPARAM_INFO
	.align		4
.L_164:
        /*0008*/ 	.byte	0x04, 0x17
        /*000a*/ 	.short	(.L_166 - .L_165)
.L_165:
        /*000c*/ 	.word	0x00000000
        /*0010*/ 	.short	0x0003
        /*0012*/ 	.short	0x0010
        /*0014*/ 	.byte	0x00, 0xf0, 0x11, 0x00


	//----- nvinfo : EIATTR_KPARAM_INFO
	.align		4
.L_166:
        /*0018*/ 	.byte	0x04, 0x17
        /*001a*/ 	.short	(.L_168 - .L_167)
.L_167:
        /*001c*/ 	.word	0x00000000
        /*0020*/ 	.short	0x0002
        /*0022*/ 	.short	0x000c
        /*0024*/ 	.byte	0x00, 0xf0, 0x11, 0x00


	//----- nvinfo : EIATTR_KPARAM_INFO
	.align		4
.L_168:
        /*0028*/ 	.byte	0x04, 0x17
        /*002a*/ 	.short	(.L_170 - .L_169)
.L_169:
        /*002c*/ 	.word	0x00000000
        /*0030*/ 	.short	0x0001
        /*0032*/ 	.short	0x0008
        /*0034*/ 	.byte	0x00, 0xf0, 0x11, 0x00


	//----- nvinfo : EIATTR_KPARAM_INFO
	.align		4
.L_170:
        /*0038*/ 	.byte	0x04, 0x17
        /*003a*/ 	.short	(.L_172 - .L_171)
.L_171:
        /*003c*/ 	.word	0x00000000
        /*0040*/ 	.short	0x0000
        /*0042*/ 	.short	0x0000
        /*0044*/ 	.byte	0x00, 0xf5, 0x21, 0x00


	//----- nvinfo : EIATTR_SPARSE_MMA_MASK
	.align		4
.L_172:
        /*0048*/ 	.byte	0x03, 0x50
        /*004a*/ 	.short	0x0000


	//----- nvinfo : EIATTR_MAXREG_COUNT
	.align		4
        /*004c*/ 	.byte	0x03, 0x1b
        /*004e*/ 	.short	0x00ff


	//----- nvinfo : EIATTR_MERCURY_ISA_VERSION
	.align		4
        /*0050*/ 	.byte	0x03, 0x5f
        /*0052*/ 	.short	0x0101


	//----- nvinfo : EIATTR_VRC_CTA_INIT_COUNT
	.align		4
        /*0054*/ 	.byte	0x02, 0x4a
	.zero		1
	.zero		1


	//----- nvinfo : EIATTR_EXIT_INSTR_OFFSETS
	.align		4
        /*0058*/ 	.byte	0x04, 0x1c
        /*005a*/ 	.short	(.L_174 - .L_173)


	//   ....[0]....
.L_173:
        /*005c*/ 	.word	0x00000ae0


	//   ....[1]....
        /*0060*/ 	.word	0x00000b20


	//   ....[2]....
        /*0064*/ 	.word	0x00000e30


	//----- nvinfo : EIATTR_CRS_STACK_SIZE
	.align		4
.L_174:
        /*0068*/ 	.byte	0x04, 0x1e
        /*006a*/ 	.short	(.L_176 - .L_175)
.L_175:
        /*006c*/ 	.word	0x00000000


	//----- nvinfo : EIATTR_CBANK_PARAM_SIZE
	.align		4
.L_176:
        /*0070*/ 	.byte	0x03, 0x19
        /*0072*/ 	.short	0x0014


	//----- nvinfo : EIATTR_PARAM_CBANK
	.align		4
        /*0074*/ 	.byte	0x04, 0x0a
        /*0076*/ 	.short	(.L_178 - .L_177)
	.align		4
.L_177:
        /*0078*/ 	.word	index@(.nv.constant0._Z16cuda_absorb_bndrPfiif)
        /*007c*/ 	.short	0x0380
        /*007e*/ 	.short	0x0014


	//----- nvinfo : EIATTR_SW_WAR
	.align		4
.L_178:
        /*0080*/ 	.byte	0x04, 0x36
        /*0082*/ 	.short	(.L_180 - .L_179)
.L_179:
        /*0084*/ 	.word	0x00000008
.L_180:


//--------------------- .nv.info._Z15cuda_trans_x2txPfS_iii --------------------------
	.section	.nv.info._Z15cuda_trans_x2txPfS_iii,"",@"SHT_CUDA_INFO"
	.sectionflags	@""
	.align	4


	//----- nvinfo : EIATTR_CUDA_API_VERSION
	.align		4
        /*0000*/ 	.byte	0x04, 0x37
        /*0002*/ 	.short	(.L_182 - .L_181)
.L_181:
        /*0004*/ 	.word	0x00000082


	//----- nvinfo : EIATTR_KPARAM_INFO
	.align		4
.L_182:
        /*0008*/ 	.byte	0x04, 0x17
        /*000a*/ 	.short	(.L_184 - .L_183)
.L_183:
        /*000c*/ 	.word	0x00000000
        /*0010*/ 	.short	0x0004
        /*0012*/ 	.short	0x0018
        /*0014*/ 	.byte	0x00, 0xf0, 0x11, 0x00


	//----- nvinfo : EIATTR_KPARAM_INFO
	.align		4
.L_184:
        /*0018*/ 	.byte	0x04, 0x17
        /*001a*/ 	.short	(.L_186 - .L_185)
.L_185:
        /*001c*/ 	.word	0x00000000
        /*0020*/ 	.short	0x0003
        /*0022*/ 	.short	0x0014
        /*0024*/ 	.byte	0x00, 0xf0, 0x11, 0x00


	//----- nvinfo : EIATTR_KPARAM_INFO
	.align		4
.L_186:
        /*0028*/ 	.byte	0x04, 0x17
        /*002a*/ 	.short	(.L_188 - .L_187)
.L_187:
        /*002c*/ 	.word	0x00000000
        /*0030*/ 	.short	0x0002
        /*0032*/ 	.short	0x0010
        /*0034*/ 	.byte	0x00, 0xf0, 0x11, 0x00


	//----- nvinfo : EIATTR_KPARAM_INFO
	.align		4
.L_188:
        /*0038*/ 	.byte	0x04, 0x17
        /*003a*/ 	.short	(.L_190 - .L_189)
.L_189:
        /*003c*/ 	.word	0x00000000
        /*0040*/ 	.short	0x0001
        /*0042*/ 	.short	0x0008
        /*0044*/ 	.byte	0x00, 0xf5, 0x21, 0x00


	//----- nvinfo : EIATTR_KPARAM_INFO
	.align		4
.L_190:
        /*0048*/ 	.byte	0x04, 0x17
        /*004a*/ 	.short	(.L_192 - .L_191)
.L_191:
        /*004c*/ 	.word	0x00000000
        /*0050*/ 	.short	0x0000
        /*0052*/ 	.short	0x0000
        /*0054*/ 	.byte	0x00, 0xf5, 0x21, 0x00


	//----- nvinfo : EIATTR_SPARSE_MMA_MASK
	.align		4
.L_192:
        /*0058*/ 	.byte	0x03, 0x50
        /*005a*/ 	.short	0x0000


	//----- nvinfo : EIATTR_MAXREG_COUNT
	.align		4
        /*005c*/ 	.byte	0x03, 0x1b
        /*005e*/ 	.short	0x00ff


	//----- nvinfo : EIATTR_MERCURY_ISA_VERSION
	.align		4
        /*0060*/ 	.byte	0x03, 0x5f
        /*0062*/ 	.short	0x0101


	//----- nvinfo : EIATTR_VRC_CTA_INIT_COUNT
	.align		4
        /*0064*/ 	.byte	0x02, 0x4a
	.zero		1
	.zero		1


	//----- nvinfo : EIATTR_EXIT_INSTR_OFFSETS
	.align		4
        /*0068*/ 	.byte	0x04, 0x1c
        /*006a*/ 	.short	(.L_194 - .L_193)


	//   ....[0]....
.L_193:
        /*006c*/ 	.word	0x00000070


	//   ....[1]....
        /*0070*/ 	.word	0x00000130


	//----- nvinfo : EIATTR_CBANK_PARAM_SIZE
	.align		4
.L_194:
        /*0074*/ 	.byte	0x03, 0x19
        /*0076*/ 	.short	0x001c


	//----- nvinfo : EIATTR_PARAM_CBANK
	.align		4
        /*0078*/ 	.byte	0x04, 0x0a
        /*007a*/ 	.short	(.L_196 - .L_195)
	.align		4
.L_195:
        /*007c*/ 	.word	index@(.nv.constant0._Z15cuda_trans_x2txPfS_iii)
        /*0080*/ 	.short	0x0380
        /*0082*/ 	.short	0x001c


	//----- nvinfo : EIATTR_SW_WAR
	.align		4
.L_196:
        /*0084*/ 	.byte	0x04, 0x36
        /*0086*/ 	.short	(.L_198 - .L_197)
.L_197:
        /*0088*/ 	.word	0x00000008
.L_198:


//--------------------- .nv.info._Z10cuda_set_gPiiii --------------------------
	.section	.nv.info._Z10cuda_set_gPiiii,"",@"SHT_CUDA_INFO"
	.sectionflags	@""
	.align	4


	//----- nvinfo : EIATTR_CUDA_API_VERSION
	.align		4
        /*0000*/ 	.byte	0x04, 0x37
        /*0002*/ 	.short	(.L_200 - .L_199)
.L_199:
        /*0004*/ 	.word	0x00000082


	//----- nvinfo : EIATTR_KPARAM_INFO
	.align		4
.L_200:
        /*0008*/ 	.byte	0x04, 0x17
        /*000a*/ 	.short	(.L_202 - .L_201)
.L_201:
        /*000c*/ 	.word	0x00000000
        /*0010*/ 	.short	0x0003
        /*0012*/ 	.short	0x0010
        /*0014*/ 	.byte	0x00, 0xf0, 0x11, 0x00


	//----- nvinfo : EIATTR_KPARAM_INFO
	.align		4
.L_202:
        /*0018*/ 	.byte	0x04, 0x17
        /*001a*/ 	.short	(.L_204 - .L_203)
.L_203:
        /*001c*/ 	.word	0x00000000
        /*0020*/ 	.short	0x0002
        /*0022*/ 	.short	0x000c
        /*0024*/ 	.byte	0x00, 0xf0, 0x11, 0x00


	//----- nvinfo : EIATTR_KPARAM_INFO
	.align		4
.L_204:
        /*0028*/ 	.byte	0x04, 0x17
        /*002a*/ 	.short	(.L_206 - .L_205)
.L_205:
        /*002c*/ 	.word	0x00000000
        /*0030*/ 	.short	0x0001
        /*0032*/ 	.short	0x0008
        /*0034*/ 	.byte	0x00, 0xf0, 0x11, 0x00


	//----- nvinfo : EIATTR_KPARAM_INFO
	.align		4
.L_206:
        /*0038*/ 	.byte	0x04, 0x17
        /*003a*/ 	.short	(.L_208 - .L_207)
.L_207:
        /*003c*/ 	.word	0x00000000
        /*0040*/ 	.short	0x0000
        /*0042*/ 	.short	0x0000
        /*0044*/ 	.byte	0x00, 0xf5, 0x21, 0x00


	//----- nvinfo : EIATTR_SPARSE_MMA_MASK
	.align		4
.L_208:
        /*0048*/ 	.byte	0x03, 0x50
        /*004a*/ 	.short	0x0000


	//----- nvinfo : EIATTR_MAXREG_COUNT
	.align		4
        /*004c*/ 	.byte	0x03, 0x1b
        /*004e*/ 	.short	0x00ff


	//----- nvinfo : EIATTR_MERCURY_ISA_VERSION
	.align		4
        /*0050*/ 	.byte	0x03, 0x5f
        /*0052*/ 	.short	0x0101


	//----- nvinfo : EIATTR_VRC_CTA_INIT_COUNT
	.align		4
        /*0054*/ 	.byte	0x02, 0x4a
	.zero		1
	.zero		1


	//----- nvinfo : EIATTR_EXIT_INSTR_OFFSETS
	.align		4
        /*0058*/ 	.byte	0x04, 0x1c
        /*005a*/ 	.short	(.L_210 - .L_209)


	//   ....[0]....
.L_209:
        /*005c*/ 	.word	0x00000070


	//   ....[1]....
        /*0060*/ 	.word	0x00000270


	//----- nvinfo : EIATTR_CBANK_PARAM_SIZE
	.align		4
.L_210:
        /*0064*/ 	.byte	0x03, 0x19
        /*0066*/ 	.short	0x0014


	//----- nvinfo : EIATTR_PARAM_CBANK
	.align		4
        /*0068*/ 	.byte	0x04, 0x0a
        /*006a*/ 	.short	(.L_212 - .L_211)
	.align		4
.L_211:
        /*006c*/ 	.word	index@(.nv.constant0._Z10cuda_set_gPiiii)
        /*0070*/ 	.short	0x0380
        /*0072*/ 	.short	0x0014


	//----- nvinfo : EIATTR_SW_WAR
	.align		4
.L_212:
        /*0074*/ 	.byte	0x04, 0x36
        /*0076*/ 	.short	(.L_214 - .L_213)
.L_213:
        /*0078*/ 	.word	0x00000008
.L_214:


//--------------------- .nv.info._Z10cuda_set_sPiiiiiiii --------------------------
	.section	.nv.info._Z10cuda_set_sPiiiiiiii,"",@"SHT_CUDA_INFO"
	.sectionflags	@""
	.align	4


	//----- nvinfo : EIATTR_CUDA_API_VERSION
	.align		4
        /*0000*/ 	.byte	0x04, 0x37
        /*0002*/ 	.short	(.L_216 - .L_215)
.L_215:
        /*0004*/ 	.word	0x00000082


	//----- nvinfo : EIATTR_KPARAM_INFO
	.align		4
.L_216:
        /*0008*/ 	.byte	0x04, 0x17
        /*000a*/ 	.short	(.L_218 - .L_217)
.L_217:
        /*000c*/ 	.word	0x00000000
        /*0010*/ 	.short	0x0007
        /*0012*/ 	.short	0x0020
        /*0014*/ 	.byte	0x00, 0xf0, 0x11, 0x00


	//----- nvinfo : EIATTR_KPARAM_INFO
	.align		4
.L_218:
        /*0018*/ 	.byte	0x04, 0x17
        /*001a*/ 	.short	(.L_220 - .L_219)
.L_219:
        /*001c*/ 	.word	0x00000000
        /*0020*/ 	.short	0x0006
        /*0022*/ 	.short	0x001c
        /*0024*/ 	.byte	0x00, 0xf0, 0x11, 0x00


	//----- nvinfo : EIATTR_KPARAM_INFO
	.align		4
.L_220:
        /*0028*/ 	.byte	0x04, 0x17
        /*002a*/ 	.short	(.L_222 - .L_221)
.L_221:
        /*002c*/ 	.word	0x00000000
        /*0030*/ 	.short	0x0005
        /*0032*/ 	.short	0x0018
        /*0034*/ 	.byte	0x00, 0xf0, 0x11, 0x00


	//----- nvinfo : EIATTR_KPARAM_INFO
	.align		4
.L_222:
        /*0038*/ 	.byte	0x04, 0x17
        /*003a*/ 	.short	(.L_224 - .L_223)
.L_223:
        /*003c*/ 	.word	0x00000000
        /*0040*/ 	.short	0x0004
        /*0042*/ 	.short	0x0014
        /*0044*/ 	.byte	0x00, 0xf0, 0x11, 0x00


	//----- nvinfo : EIATTR_KPARAM_INFO
	.align		4
.L_224:
        /*0048*/ 	.byte	0x04, 0x17
        /*004a*/ 	.short	(.L_226 - .L_225)
.L_225:
        /*004c*/ 	.word	0x00000000
        /*0050*/ 	.short	0x0003
        /*0052*/ 	.short	0x0010
        /*0054*/ 	.byte	0x00, 0xf0, 0x11, 0x00


	//----- nvinfo : EIATTR_KPARAM_INFO
	.align		4
.L_226:
        /*0058*/ 	.byte	0x04, 0x17
        /*005a*/ 	.short	(.L_228 - .L_227)
.L_227:
        /*005c*/ 	.word	0x00000000
        /*0060*/ 	.short	0x0002
        /*0062*/ 	.short	0x000c
        /*0064*/ 	.byte	0x00, 0xf0, 0x11, 0x00


	//----- nvinfo : EIATTR_KPARAM_INFO
	.align		4
.L_228:
        /*0068*/ 	.byte	0x04, 0x17
        /*006a*/ 	.short	(.L_230 - .L_229)
.L_229:
        /*006c*/ 	.word	0x00000000
        /*0070*/ 	.short	0x0001
        /*0072*/ 	.short	0x0008
        /*0074*/ 	.byte	0x00, 0xf0, 0x11, 0x00


	//----- nvinfo : EIATTR_KPARAM_INFO
	.align		4
.L_230:
        /*0078*/ 	.byte	0x04, 0x17
        /*007a*/ 	.short	(.L_232 - .L_231)
.L_231:
        /*007c*/ 	.word	0x00000000
        /*0080*/ 	.short	0x0000
        /*0082*/ 	.short	0x0000
        /*0084*/ 	.byte	0x00, 0xf5, 0x21, 0x00


	//----- nvinfo : EIATTR_SPARSE_MMA_MASK
	.align		4
.L_232:
        /*0088*/ 	.byte	0x03, 0x50
        /*008a*/ 	.short	0x0000


	//----- nvinfo : EIATTR_MAXREG_COUNT
	.align		4
        /*008c*/ 	.byte	0x03, 0x1b
        /*008e*/ 	.short	0x00ff


	//----- nvinfo : EIATTR_MERCURY_ISA_VERSION
	.align		4
        /*0090*/ 	.byte	0x03, 0x5f
        /*0092*/ 	.short	0x0101


	//----- nvinfo : EIATTR_VRC_CTA_INIT_COUNT
	.align		4
        /*0094*/ 	.byte	0x02, 0x4a
	.zero		1
	.zero		1


	//----- nvinfo : EIATTR_EXIT_INSTR_OFFSETS
	.align		4
        /*0098*/ 	.byte	0x04, 0x1c
        /*009a*/ 	.short	(.L_234 - .L_233)


	//   ....[0]....
.L_233:
        /*009c*/ 	.word	0x00000070


	//   ....[1]....
        /*00a0*/ 	.word	0x00000150


	//----- nvinfo : EIATTR_CBANK_PARAM_SIZE
	.align		4
.L_234:
        /*00a4*/ 	.byte	0x03, 0x19
        /*00a6*/ 	.short	0x0024


	//----- nvinfo : EIATTR_PARAM_CBANK
	.align		4
        /*00a8*/ 	.byte	0x04, 0x0a
        /*00aa*/ 	.short	(.L_236 - .L_235)
	.align		4
.L_235:
        /*00ac*/ 	.word	index@(.nv.constant0._Z10cuda_set_sPiiiiiiii)
        /*00b0*/ 	.short	0x0380
        /*00b2*/ 	.short	0x0024


	//----- nvinfo : EIATTR_SW_WAR
	.align		4
.L_236:
        /*00b4*/ 	.byte	0x04, 0x36
        /*00b6*/ 	.short	(.L_238 - .L_237)
.L_237:
        /*00b8*/ 	.word	0x00000008
.L_238:


//--------------------- .nv.info._Z19cuda_ricker_waveletPfffi --------------------------
	.section	.nv.info._Z19cuda_ricker_waveletPfffi,"",@"SHT_CUDA_INFO"
	.sectionflags	@""
	.align	4


	//----- nvinfo : EIATTR_CUDA_API_VERSION
	.align		4
        /*0000*/ 	.byte	0x04, 0x37
        /*0002*/ 	.short	(.L_240 - .L_239)
.L_239:
        /*0004*/ 	.word	0x00000082


	//----- nvinfo : EIATTR_KPARAM_INFO
	.align		4
.L_240:
        /*0008*/ 	.byte	0x04, 0x17
        /*000a*/ 	.short	(.L_242 - .L_241)
.L_241:
        /*000c*/ 	.word	0x00000000
        /*0010*/ 	.short	0x0003
        /*0012*/ 	.short	0x0010
        /*0014*/ 	.byte	0x00, 0xf0, 0x11, 0x00


	//----- nvinfo : EIATTR_KPARAM_INFO
	.align		4
.L_242:
        /*0018*/ 	.byte	0x04, 0x17
        /*001a*/ 	.short	(.L_244 - .L_243)
.L_243:
        /*001c*/ 	.word	0x00000000
        /*0020*/ 	.short	0x0002
        /*0022*/ 	.short	0x000c
        /*0024*/ 	.byte	0x00, 0xf0, 0x11, 0x00


	//----- nvinfo : EIATTR_KPARAM_INFO
	.align		4
.L_244:
        /*0028*/ 	.byte	0x04, 0x17
        /*002a*/ 	.short	(.L_246 - .L_245)
.L_245:
        /*002c*/ 	.word	0x00000000
        /*0030*/ 	.short	0x0001
        /*0032*/ 	.short	0x0008
        /*0034*/ 	.byte	0x00, 0xf0, 0x11, 0x00


	//----- nvinfo : EIATTR_KPARAM_INFO
	.align		4
.L_246:
        /*0038*/ 	.byte	0x04, 0x17
        /*003a*/ 	.short	(.L_248 - .L_247)
.L_247:
        /*003c*/ 	.word	0x00000000
        /*0040*/ 	.short	0x0000
        /*0042*/ 	.short	0x0000
        /*0044*/ 	.byte	0x00, 0xf5, 0x21, 0x00


	//----- nvinfo : EIATTR_SPARSE_MMA_MASK
	.align		4
.L_248:
        /*0048*/ 	.byte	0x03, 0x50
        /*004a*/ 	.short	0x0000


	//----- nvinfo : EIATTR_MAXREG_COUNT
	.align		4
        /*004c*/ 	.byte	0x03, 0x1b
        /*004e*/ 	.short	0x00ff


	//----- nvinfo : EIATTR_MERCURY_ISA_VERSION
	.align		4
        /*0050*/ 	.byte	0x03, 0x5f
        /*0052*/ 	.short	0x0101


	//----- nvinfo : EIATTR_VRC_CTA_INIT_COUNT
	.align		4
        /*0054*/ 	.byte	0x02, 0x4a
	.zero		1
	.zero		1


	//----- nvinfo : EIATTR_EXIT_INSTR_OFFSETS
	.align		4
        /*0058*/ 	.byte	0x04, 0x1c
        /*005a*/ 	.short	(.L_250 - .L_249)


	//   ....[0]....
.L_249:
        /*005c*/ 	.word	0x00000070


	//   ....[1]....
        /*0060*/ 	.word	0x00000390


	//----- nvinfo : EIATTR_CRS_STACK_SIZE
	.align		4
.L_250:
        /*0064*/ 	.byte	0x04, 0x1e
        /*0066*/ 	.short	(.L_252 - .L_251)
.L_251:
        /*0068*/ 	.word	0x00000000


	//----- nvinfo : EIATTR_CBANK_PARAM_SIZE
	.align		4
.L_252:
        /*006c*/ 	.byte	0x03, 0x19
        /*006e*/ 	.short	0x0014


	//----- nvinfo : EIATTR_PARAM_CBANK
	.align		4
        /*0070*/ 	.byte	0x04, 0x0a
        /*0072*/ 	.short	(.L_254 - .L_253)
	.align		4
.L_253:
        /*0074*/ 	.word	index@(.nv.constant0._Z19cuda_ricker_waveletPfffi)
        /*0078*/ 	.short	0x0380
        /*007a*/ 	.short	0x0014


	//----- nvinfo : EIATTR_SW_WAR
	.align		4
.L_254:
        /*007c*/ 	.byte	0x04, 0x36
        /*007e*/ 	.short	(.L_256 - .L_255)
.L_255:
        /*0080*/ 	.word	0x00000008
.L_256:


//--------------------- .nv.callgraph             --------------------------
	.section	.nv.callgraph,"",@"SHT_CUDA_CALLGRAPH"
	.align	4
	.sectionentsize	8
	.align		4
        /*0000*/ 	.word	0x00000000
	.align		4
        /*0004*/ 	.word	0xffffffff
	.align		4
        /*0008*/ 	.word	0x00000000
	.align		4
        /*000c*/ 	.word	0xfffffffe
	.align		4
        /*0010*/ 	.word	0x00000000
	.align		4
        /*0014*/ 	.word	0xfffffffd
	.align		4
        /*0018*/ 	.word	0x00000000
	.align		4
        /*001c*/ 	.word	0xfffffffc


//--------------------- .nv.constant3             --------------------------
	.section	.nv.constant3,"a",@progbits
	.align	4
.nv.constant3:
	.type		stencil,@object
	.size		stencil,(.L_0 - stencil)
stencil:
        /*0000*/ 	.byte	0xe4, 0x38, 0x36, 0xc0, 0xcd, 0xcc, 0xcc, 0x3f, 0xcd, 0xcc, 0x4c, 0xbe, 0x01, 0x0d, 0xd0, 0x3c
        /*0010*/ 	.byte	0xa1, 0x0e, 0xea, 0xba
.L_0:


//--------------------- .text._Z14cuda_step_fd2dPfS_S_S_S_S_S_ffiiS_S_ --------------------------
	.section	.text._Z14cuda_step_fd2dPfS_S_S_S_S_S_ffiiS_S_,"ax",@progbits
	.align	128
        .global         _Z14cuda_step_fd2dPfS_S_S_S_S_S_ffiiS_S_
        .type           _Z14cuda_step_fd2dPfS_S_S_S_S_S_ffiiS_S_,@function
        .size           _Z14cuda_step_fd2dPfS_S_S_S_S_S_ffiiS_S_,(.L_x_83 - _Z14cuda_step_fd2dPfS_S_S_S_S_S_ffiiS_S_)
        .other          _Z14cuda_step_fd2dPfS_S_S_S_S_S_ffiiS_S_,@"STO_CUDA_ENTRY STV_DEFAULT"
_Z14cuda_step_fd2dPfS_S_S_S_S_S_ffiiS_S_:
.text._Z14cuda_step_fd2dPfS_S_S_S_S_S_ffiiS_S_:
[----:B------:R-:W-:Y:S01]  /*0000*/  LDC R1, c[0x0][0x37c] ;  /* 0x0000df00ff017b82 */ /* 0x000fe20000000800 */
[----:B------:R-:W0:Y:S07]  /*0010*/  S2R R17, SR_TID.X ;  /* 0x0000000000117919 */ /* 0x000e2e0000002100 */
[----:B------:R-:W0:Y:S01]  /*0020*/  LDC R14, c[0x0][0x360] ;  /* 0x0000d800ff0e7b82 */ /* 0x000e220000000800 */
[----:B------:R-:W1:Y:S01]  /*0030*/  LDCU.64 UR8, c[0x0][0x398] ;  /* 0x00007300ff0877ac */ /* 0x000e620008000a00 */
[----:B------:R-:W2:Y:S01]  /*0040*/  S2R R11, SR_TID.Y ;  /* 0x00000000000b7919 */ /* 0x000ea20000002200 */
[----:B------:R-:W3:Y:S05]  /*0050*/  LDCU.64 UR10, c[0x0][0x388] ;  /* 0x00007100ff0a77ac */ /* 0x000eea0008000a00 */
[----:B------:R-:W0:Y:S01]  /*0060*/  S2UR UR4, SR_CTAID.X ;  /* 0x00000000000479c3 */ /* 0x000e220000002500 */
[----:B------:R-:W4:Y:S07]  /*0070*/  LDCU.64 UR6, c[0x0][0x358] ;  /* 0x00006b00ff0677ac */ /* 0x000f2e0008000a00 */
[----:B------:R-:W2:Y:S08]  /*0080*/  S2UR UR5, SR_CTAID.Y ;  /* 0x00000000000579c3 */ /* 0x000eb00000002600 */
[----:B------:R-:W1:Y:S08]  /*0090*/  LDC.64 R6, c[0x0][0x3c0] ;  /* 0x0000f000ff067b82 */ /* 0x000e700000000a00 */
[----:B------:R-:W2:Y:S01]  /*00a0*/  LDC R24, c[0x0][0x364] ;  /* 0x0000d900ff187b82 */ /* 0x000ea20000000800 */
[----:B0-----:R-:W-:Y:S01]  /*00b0*/  IMAD R10, R14, UR4, R17 ;  /* 0x000000040e0a7c24 */ /* 0x001fe2000f8e0211 */
[----:B------:R-:W0:Y:S01]  /*00c0*/  S2R R20, SR_CgaCtaId ;  /* 0x0000000000147919 */ /* 0x000e220000008800 */
[----:B-1----:R-:W-:-:S02]  /*00d0*/  VIADD R9, R6, 0x6c ;  /* 0x0000006c06097836 */ /* 0x002fc40000000000 */
[----:B------:R-:W-:Y:S02]  /*00e0*/  VIADD R3, R7, 0x68 ;  /* 0x0000006807037836 */ /* 0x000fe40000000000 */
[----:B------:R-:W-:Y:S02]  /*00f0*/  IMAD.SHL.U32 R0, R9, 0x4, RZ ;  /* 0x0000000409007824 */ /* 0x000fe400078e00ff */
[----:B--2---:R-:W-:-:S04]  /*0100*/  IMAD R12, R24, UR5, R11 ;  /* 0x00000005180c7c24 */ /* 0x004fc8000f8e020b */
[C---:B------:R-:W-:Y:S01]  /*0110*/  IMAD R15, R12.reuse, R9, R10 ;  /* 0x000000090c0f7224 */ /* 0x040fe200078e020a */
[----:B------:R-:W-:Y:S01]  /*0120*/  ISETP.GE.AND P0, PT, R12, R3, PT ;  /* 0x000000030c00720c */ /* 0x000fe20003f06270 */
[----:B------:R-:W-:-:S03]  /*0130*/  VIADD R3, R6, 0x68 ;  /* 0x0000006806037836 */ /* 0x000fc60000000000 */
[----:B------:R-:W-:Y:S02]  /*0140*/  IADD3 R25, P1, PT, R0, R15, RZ ;  /* 0x0000000f00197210 */ /* 0x000fe40007f3e0ff */
[----:B------:R-:W-:Y:S02]  /*0150*/  SHF.R.S32.HI R8, RZ, 0x1f, R15 ;  /* 0x0000001fff087819 */ /* 0x000fe4000001140f */
[----:B------:R-:W-:Y:S01]  /*0160*/  ISETP.GE.OR P0, PT, R10, R3, P0 ;  /* 0x000000030a00720c */ /* 0x000fe20000706670 */
[----:B------:R-:W-:Y:S01]  /*0170*/  IMAD.SHL.U32 R16, R25, 0x4, RZ ;  /* 0x0000000419107824 */ /* 0x000fe200078e00ff */
[----:B------:R-:W-:-:S04]  /*0180*/  LEA.HI.X.SX32 R22, R0, R8, 0x1, P1 ;  /* 0x0000000800167211 */ /* 0x000fc800008f0eff */
[----:B------:R-:W-:Y:S02]  /*0190*/  SHF.L.U64.HI R23, R25, 0x2, R22 ;  /* 0x0000000219177819 */ /* 0x000fe40000010216 */
[C---:B------:R-:W-:Y:S02]  /*01a0*/  IADD3 R4, P1, PT, R16.reuse, UR8, RZ ;  /* 0x0000000810047c10 */ /* 0x040fe4000ff3e0ff */
[----:B---3--:R-:W-:Y:S02]  /*01b0*/  IADD3 R2, P2, PT, R16, UR10, RZ ;  /* 0x0000000a10027c10 */ /* 0x008fe4000ff5e0ff */
[C---:B------:R-:W-:Y:S02]  /*01c0*/  IADD3.X R5, PT, PT, R23.reuse, UR9, RZ, P1, !PT ;  /* 0x0000000917057c10 */ /* 0x040fe40008ffe4ff */
[----:B------:R-:W-:Y:S02]  /*01d0*/  IADD3.X R3, PT, PT, R23, UR11, RZ, P2, !PT ;  /* 0x0000000b17037c10 */ /* 0x000fe400097fe4ff */
[----:B------:R-:W-:Y:S01]  /*01e0*/  IADD3 R7, PT, PT, R7, 0x64, RZ ;  /* 0x0000006407077810 */ /* 0x000fe20007ffe0ff */
[----:B----4-:R1:W5:Y:S01]  /*01f0*/  @!P0 LDG.E R19, desc[UR6][R4.64+0x10] ;  /* 0x0000100604138981 */ /* 0x010362000c1e1900 */
[----:B------:R-:W-:-:S03]  /*0200*/  MOV R13, 0x400 ;  /* 0x00000400000d7802 */ /* 0x000fc60000000f00 */
[----:B------:R1:W5:Y:S01]  /*0210*/  @!P0 LDG.E R18, desc[UR6][R2.64+0x10] ;  /* 0x0000100602128981 */ /* 0x000362000c1e1900 */
[----:B------:R-:W-:Y:S01]  /*0220*/  BAR.SYNC.DEFER_BLOCKING 0x0 ;  /* 0x0000000000007b1d */ /* 0x000fe20000010000 */
[----:B------:R-:W-:Y:S01]  /*0230*/  ISETP.GE.AND P0, PT, R12, R7, PT ;  /* 0x000000070c00720c */ /* 0x000fe20003f06270 */
[----:B------:R-:W-:Y:S01]  /*0240*/  VIADD R12, R13, 0x900 ;  /* 0x000009000d0c7836 */ /* 0x000fe20000000000 */
[C---:B------:R-:W-:Y:S02]  /*0250*/  ISETP.GT.U32.AND P2, PT, R11.reuse, 0x3, PT ;  /* 0x000000030b00780c */ /* 0x040fe40003f44070 */
[C---:B0-----:R-:W-:Y:S02]  /*0260*/  LEA R26, R20.reuse, R13, 0x18 ;  /* 0x0000000d141a7211 */ /* 0x041fe400078ec0ff */
[----:B------:R-:W-:Y:S01]  /*0270*/  LEA R12, R20, R12, 0x18 ;  /* 0x0000000c140c7211 */ /* 0x000fe200078ec0ff */
[----:B------:R-:W-:Y:S01]  /*0280*/  VIADD R7, R6, 0x64 ;  /* 0x0000006406077836 */ /* 0x000fe20000000000 */
[----:B------:R-:W-:Y:S01]  /*0290*/  BSSY.RECONVERGENT B0, `(.L_x_0) ;  /* 0x0000029000007945 */ /* 0x000fe20003800200 */
[----:B------:R-:W-:-:S02]  /*02a0*/  IMAD R26, R11, 0x60, R26 ;  /* 0x000000600b1a7824 */ /* 0x000fc400078e021a */
[----:B------:R-:W-:Y:S01]  /*02b0*/  IMAD R12, R11, 0x60, R12 ;  /* 0x000000600b0c7824 */ /* 0x000fe200078e020c */
[----:B------:R-:W-:Y:S01]  /*02c0*/  ISETP.LT.AND P0, PT, R10, R7, !P0 ;  /* 0x000000070a00720c */ /* 0x000fe20004701270 */
[C---:B------:R-:W-:Y:S01]  /*02d0*/  IMAD R21, R17.reuse, 0x4, R26 ;  /* 0x0000000411157824 */ /* 0x040fe200078e021a */
[C---:B------:R-:W-:Y:S02]  /*02e0*/  ISETP.GT.U32.AND P1, PT, R17.reuse, 0x3, PT ;  /* 0x000000031100780c */ /* 0x040fe40003f24070 */
[----:B------:R-:W-:Y:S01]  /*02f0*/  LEA R20, R17, R12, 0x2 ;  /* 0x0000000c11147211 */ /* 0x000fe200078e10ff */
[----:B-1----:R-:W-:Y:S10]  /*0300*/  @P2 BRA `(.L_x_1) ;  /* 0x0000000000842947 */ /* 0x002ff40003800000 */
[----:B------:R-:W-:Y:S01]  /*0310*/  IMAD R9, R9, R24, RZ ;  /* 0x0000001809097224 */ /* 0x000fe200078e02ff */
[C---:B------:R-:W-:Y:S01]  /*0320*/  SHF.L.U64.HI R7, R15.reuse, 0x2, R8 ;  /* 0x000000020f077819 */ /* 0x040fe20000010208 */
[----:B------:R-:W-:-:S03]  /*0330*/  IMAD.SHL.U32 R6, R15, 0x4, RZ ;  /* 0x000000040f067824 */ /* 0x000fc600078e00ff */
[C---:B------:R-:W-:Y:S02]  /*0340*/  IADD3 R10, P3, PT, R9.reuse, R25, RZ ;  /* 0x00000019090a7210 */ /* 0x040fe40007f7e0ff */
[C---:B------:R-:W-:Y:S02]  /*0350*/  IADD3 R12, P2, PT, R6.reuse, UR10, RZ ;  /* 0x0000000a060c7c10 */ /* 0x040fe4000ff5e0ff */
[----:B------:R-:W-:Y:S02]  /*0360*/  LEA.HI.X.SX32 R11, R9, R22, 0x1, P3 ;  /* 0x00000016090b7211 */ /* 0x000fe400018f0eff */
[----:B------:R-:W-:Y:S02]  /*0370*/  IADD3 R6, P3, PT, R6, UR8, RZ ;  /* 0x0000000806067c10 */ /* 0x000fe4000ff7e0ff */
[C---:B------:R-:W-:Y:S01]  /*0380*/  SHF.L.U64.HI R11, R10.reuse, 0x2, R11 ;  /* 0x000000020a0b7819 */ /* 0x040fe2000001020b */
[----:B------:R-:W-:Y:S01]  /*0390*/  IMAD.SHL.U32 R10, R10, 0x4, RZ ;  /* 0x000000040a0a7824 */ /* 0x000fe200078e00ff */
[----:B------:R-:W-:-:S02]  /*03a0*/  IADD3.X R13, PT, PT, R7, UR11, RZ, P2, !PT ;  /* 0x0000000b070d7c10 */ /* 0x000fc400097fe4ff */
[----:B------:R-:W-:Y:S02]  /*03b0*/  IADD3.X R7, PT, PT, R7, UR9, RZ, P3, !PT ;  /* 0x0000000907077c10 */ /* 0x000fe40009ffe4ff */
[C---:B------:R-:W-:Y:S01]  /*03c0*/  IADD3 R8, P2, PT, R10.reuse, UR10, RZ ;  /* 0x0000000a0a087c10 */ /* 0x040fe2000ff5e0ff */
[----:B------:R0:W2:Y:S01]  /*03d0*/  LDG.E R12, desc[UR6][R12.64+0x10] ;  /* 0x000010060c0c7981 */ /* 0x0000a2000c1e1900 */
[----:B------:R-:W-:Y:S02]  /*03e0*/  IADD3 R10, P3, PT, R10, UR8, RZ ;  /* 0x000000080a0a7c10 */ /* 0x000fe4000ff7e0ff */
[C---:B------:R-:W-:Y:S01]  /*03f0*/  IADD3.X R9, PT, PT, R11.reuse, UR11, RZ, P2, !PT ;  /* 0x0000000b0b097c10 */ /* 0x040fe200097fe4ff */
[----:B------:R-:W3:Y:S01]  /*0400*/  LDG.E R7, desc[UR6][R6.64+0x10] ;  /* 0x0000100606077981 */ /* 0x000ee2000c1e1900 */
[----:B------:R-:W-:-:S03]  /*0410*/  IADD3.X R11, PT, PT, R11, UR9, RZ, P3, !PT ;  /* 0x000000090b0b7c10 */ /* 0x000fc60009ffe4ff */
[----:B------:R1:W4:Y:S04]  /*0420*/  LDG.E R8, desc[UR6][R8.64+0x10] ;  /* 0x0000100608087981 */ /* 0x000328000c1e1900 */
[----:B------:R-:W3:Y:S01]  /*0430*/  LDG.E R10, desc[UR6][R10.64+0x10] ;  /* 0x000010060a0a7981 */ /* 0x000ee2000c1e1900 */
[----:B------:R-:W1:Y:S01]  /*0440*/  S2R R28, SR_CgaCtaId ;  /* 0x00000000001c7919 */ /* 0x000e620000008800 */
[----:B------:R-:W1:Y:S01]  /*0450*/  S2R R27, SR_TID.Y ;  /* 0x00000000001b7919 */ /* 0x000e620000002200 */
[----:B0-----:R-:W-:-:S05]  /*0460*/  MOV R13, 0x400 ;  /* 0x00000400000d7802 */ /* 0x001fca0000000f00 */
[----:B------:R-:W-:Y:S02]  /*0470*/  VIADD R13, R13, 0x900 ;  /* 0x000009000d0d7836 */ /* 0x000fe40000000000 */
[----:B------:R-:W-:-:S03]  /*0480*/  IMAD R26, R24, 0x60, R26 ;  /* 0x00000060181a7824 */ /* 0x000fc600078e021a */
[----:B-1----:R-:W-:-:S05]  /*0490*/  LEA R28, R28, R13, 0x18 ;  /* 0x0000000d1c1c7211 */ /* 0x002fca00078ec0ff */
[----:B------:R-:W-:Y:S01]  /*04a0*/  IMAD R27, R27, 0x60, R28 ;  /* 0x000000601b1b7824 */ /* 0x000fe200078e021c */
[----:B------:R-:W-:-:S03]  /*04b0*/  LEA R13, R17, R26, 0x2 ;  /* 0x0000001a110d7211 */ /* 0x000fc600078e10ff */
[----:B------:R-:W-:-:S04]  /*04c0*/  IMAD R24, R24, 0x60, R27 ;  /* 0x0000006018187824 */ /* 0x000fc800078e021b */
[----:B------:R-:W-:Y:S01]  /*04d0*/  IMAD R9, R17, 0x4, R24 ;  /* 0x0000000411097824 */ /* 0x000fe200078e0218 */
[----:B--2---:R0:W-:Y:S04]  /*04e0*/  STS [R21+0x10], R12 ;  /* 0x0000100c15007388 */ /* 0x0041e80000000800 */
[----:B----4-:R0:W-:Y:S04]  /*04f0*/  STS [R13+0x190], R8 ;  /* 0x000190080d007388 */ /* 0x0101e80000000800 */
[----:B---3--:R0:W-:Y:S04]  /*0500*/  STS [R20+0x10], R7 ;  /* 0x0000100714007388 */ /* 0x0081e80000000800 */
[----:B------:R0:W-:Y:S02]  /*0510*/  STS [R9+0x190], R10 ;  /* 0x0001900a09007388 */ /* 0x0001e40000000800 */
.L_x_1:
[----:B------:R-:W-:Y:S05]  /*0520*/  BSYNC.RECONVERGENT B0 ;  /* 0x0000000000007941 */ /* 0x000fea0003800200 */
.L_x_0:
[----:B------:R-:W-:Y:S04]  /*0530*/  BSSY.RECONVERGENT B0, `(.L_x_2) ;  /* 0x0000019000007945 */ /* 0x000fe80003800200 */
[----:B------:R-:W-:Y:S05]  /*0540*/  @P1 BRA `(.L_x_3) ;  /* 0x00000000005c1947 */ /* 0x000fea0003800000 */
[----:B0-----:R-:W0:Y:S01]  /*0550*/  LDC.64 R6, c[0x0][0x388] ;  /* 0x0000e200ff067b82 */ /* 0x001e220000000a00 */
[----:B------:R-:W-:Y:S02]  /*0560*/  IADD3 R13, P1, PT, R14, R25, RZ ;  /* 0x000000190e0d7210 */ /* 0x000fe40007f3e0ff */
[----:B------:R-:W-:-:S03]  /*0570*/  IADD3 R15, PT, PT, R0, R15, RZ ;  /* 0x0000000f000f7210 */ /* 0x000fc60007ffe0ff */
[----:B------:R-:W-:Y:S02]  /*0580*/  IMAD.X R22, RZ, RZ, R22, P1 ;  /* 0x000000ffff167224 */ /* 0x000fe400008e0616 */
[----:B------:R-:W1:Y:S01]  /*0590*/  LDC.64 R8, c[0x0][0x398] ;  /* 0x0000e600ff087b82 */ /* 0x000e620000000a00 */
[C---:B------:R-:W-:Y:S02]  /*05a0*/  IMAD.SHL.U32 R12, R13.reuse, 0x4, RZ ;  /* 0x000000040d0c7824 */ /* 0x040fe400078e00ff */
[----:B------:R-:W-:-:S03]  /*05b0*/  SHF.L.U64.HI R13, R13, 0x2, R22 ;  /* 0x000000020d0d7819 */ /* 0x000fc60000010216 */
[C---:B------:R-:W-:Y:S02]  /*05c0*/  IADD3 R10, P1, PT, R12.reuse, UR10, RZ ;  /* 0x0000000a0c0a7c10 */ /* 0x040fe4000ff3e0ff */
[----:B------:R-:W-:Y:S02]  /*05d0*/  IADD3 R12, P2, PT, R12, UR8, RZ ;  /* 0x000000080c0c7c10 */ /* 0x000fe4000ff5e0ff */
[C---:B------:R-:W-:Y:S02]  /*05e0*/  IADD3.X R11, PT, PT, R13.reuse, UR11, RZ, P1, !PT ;  /* 0x0000000b0d0b7c10 */ /* 0x040fe40008ffe4ff */
[----:B------:R-:W-:-:S03]  /*05f0*/  IADD3.X R13, PT, PT, R13, UR9, RZ, P2, !PT ;  /* 0x000000090d0d7c10 */ /* 0x000fc600097fe4ff */
[----:B------:R-:W2:Y:S01]  /*0600*/  LDG.E R10, desc[UR6][R10.64+0x10] ;  /* 0x000010060a0a7981 */ /* 0x000ea2000c1e1900 */
[----:B0-----:R-:W-:-:S03]  /*0610*/  IMAD.WIDE R6, R15, 0x4, R6 ;  /* 0x000000040f067825 */ /* 0x001fc600078e0206 */
[----:B------:R-:W3:Y:S04]  /*0620*/  LDG.E R12, desc[UR6][R12.64+0x10] ;  /* 0x000010060c0c7981 */ /* 0x000ee8000c1e1900 */
[----:B------:R-:W4:Y:S01]  /*0630*/  LDG.E R6, desc[UR6][R6.64] ;  /* 0x0000000606067981 */ /* 0x000f22000c1e1900 */
[----:B-1----:R-:W-:-:S06]  /*0640*/  IMAD.WIDE R8, R15, 0x4, R8 ;  /* 0x000000040f087825 */ /* 0x002fcc00078e0208 */
[----:B------:R-:W3:Y:S01]  /*0650*/  LDG.E R9, desc[UR6][R8.64] ;  /* 0x0000000608097981 */ /* 0x000ee2000c1e1900 */
[C---:B------:R-:W-:Y:S02]  /*0660*/  IMAD R15, R14.reuse, 0x4, R21 ;  /* 0x000000040e0f7824 */ /* 0x040fe400078e0215 */
[----:B------:R-:W-:Y:S01]  /*0670*/  IMAD R25, R14, 0x4, R20 ;  /* 0x000000040e197824 */ /* 0x000fe200078e0214 */
[----:B----4-:R1:W-:Y:S04]  /*0680*/  STS [R21+0x180], R6 ;  /* 0x0001800615007388 */ /* 0x0103e80000000800 */
[----:B--2---:R1:W-:Y:S04]  /*0690*/  STS [R15+0x190], R10 ;  /* 0x0001900a0f007388 */ /* 0x0043e80000000800 */
[----:B---3--:R1:W-:Y:S04]  /*06a0*/  STS [R20+0x180], R9 ;  /* 0x0001800914007388 */ /* 0x0083e80000000800 */
[----:B------:R1:W-:Y:S02]  /*06b0*/  STS [R25+0x190], R12 ;  /* 0x0001900c19007388 */ /* 0x0003e40000000800 */
.L_x_3:
[----:B------:R-:W-:Y:S05]  /*06c0*/  BSYNC.RECONVERGENT B0 ;  /* 0x0000000000007941 */ /* 0x000fea0003800200 */
.L_x_2:
[----:B------:R-:W2:Y:S01]  /*06d0*/  S2UR UR5, SR_CgaCtaId ;  /* 0x00000000000579c3 */ /* 0x000ea20000008800 */
[----:B------:R-:W3:Y:S01]  /*06e0*/  S2R R22, SR_TID.Y ;  /* 0x0000000000167919 */ /* 0x000ee20000002200 */
[----:B------:R-:W-:Y:S01]  /*06f0*/  UMOV UR4, 0x400 ;  /* 0x0000040000047882 */ /* 0x000fe20000000000 */
[----:B------:R-:W4:Y:S01]  /*0700*/  LDCU.128 UR12, c[0x3][URZ] ;  /* 0x00c00000ff0c77ac */ /* 0x000f220008000c00 */
[----:B-----5:R-:W-:Y:S04]  /*0710*/  STS [R21+0x190], R18 ;  /* 0x0001901215007388 */ /* 0x020fe80000000800 */
[----:B------:R-:W-:Y:S01]  /*0720*/  STS [R20+0x190], R19 ;  /* 0x0001901314007388 */ /* 0x000fe20000000800 */
[----:B------:R-:W-:Y:S01]  /*0730*/  BAR.SYNC.DEFER_BLOCKING 0x0 ;  /* 0x0000000000007b1d */ /* 0x000fe20000010000 */
[----:B--2---:R-:W-:-:S06]  /*0740*/  ULEA UR4, UR5, UR4, 0x18 ;  /* 0x0000000405047291 */ /* 0x004fcc000f8ec0ff */
[----:B------:R-:W-:-:S05]  /*0750*/  LEA R17, R17, UR4, 0x2 ;  /* 0x0000000411117c11 */ /* 0x000fca000f8e10ff */
[----:B---3--:R-:W-:Y:S01]  /*0760*/  IMAD R22, R22, 0x60, R17 ;  /* 0x0000006016167824 */ /* 0x008fe200078e0211 */
[----:B------:R-:W2:Y:S01]  /*0770*/  LDCU UR4, c[0x3][0x10] ;  /* 0x00c00200ff0477ac */ /* 0x000ea20008000800 */
[----:B------:R-:W-:Y:S04]  /*0780*/  LDS R26, [R20+0x18c] ;  /* 0x00018c00141a7984 */ /* 0x000fe80000000800 */
[----:B------:R-:W-:Y:S04]  /*0790*/  LDS R24, [R22+0x130] ;  /* 0x0001300016187984 */ /* 0x000fe80000000800 */
[----:B-1----:R-:W1:Y:S04]  /*07a0*/  LDS R25, [R22+0x1f0] ;  /* 0x0001f00016197984 */ /* 0x002e680000000800 */
[----:B------:R-:W3:Y:S04]  /*07b0*/  LDS R27, [R20+0x194] ;  /* 0x00019400141b7984 */ /* 0x000ee80000000800 */
[----:B------:R-:W-:Y:S04]  /*07c0*/  LDS R11, [R20+0x188] ;  /* 0x00018800140b7984 */ /* 0x000fe80000000800 */
[----:B0-----:R-:W0:Y:S04]  /*07d0*/  LDS R8, [R20+0x198] ;  /* 0x0001980014087984 */ /* 0x001e280000000800 */
[----:B------:R-:W-:Y:S04]  /*07e0*/  LDS R13, [R22+0xd0] ;  /* 0x0000d000160d7984 */ /* 0x000fe80000000800 */
[----:B------:R-:W2:Y:S04]  /*07f0*/  LDS R10, [R22+0x250] ;  /* 0x00025000160a7984 */ /* 0x000ea80000000800 */
[----:B------:R-:W-:Y:S04]  /*0800*/  LDS R9, [R20+0x184] ;  /* 0x0001840014097984 */ /* 0x000fe80000000800 */
[----:B------:R-:W2:Y:S04]  /*0810*/  LDS R0, [R20+0x19c] ;  /* 0x00019c0014007984 */ /* 0x000ea80000000800 */
[----:B------:R-:W-:Y:S04]  /*0820*/  LDS R12, [R22+0x70] ;  /* 0x00007000160c7984 */ /* 0x000fe80000000800 */
[----:B------:R-:W2:Y:S04]  /*0830*/  LDS R7, [R22+0x2b0] ;  /* 0x0002b00016077984 */ /* 0x000ea80000000800 */
[----:B------:R-:W-:Y:S01]  /*0840*/  LDS R6, [R20+0x180] ;  /* 0x0001800014067984 */ /* 0x000fe20000000800 */
[----:B-1----:R-:W-:-:S03]  /*0850*/  FADD R24, R24, R25 ;  /* 0x0000001918187221 */ /* 0x002fc60000000000 */
[----:B------:R-:W1:Y:S01]  /*0860*/  LDS R15, [R20+0x1a0] ;  /* 0x0001a000140f7984 */ /* 0x000e620000000800 */
[----:B---3--:R-:W-:Y:S01]  /*0870*/  FADD R26, R26, R27 ;  /* 0x0000001b1a1a7221 */ /* 0x008fe20000000000 */
[----:B----4-:R-:W-:Y:S02]  /*0880*/  FMUL R21, R24, UR13 ;  /* 0x0000000d18157c20 */ /* 0x010fe40008400000 */
[----:B------:R-:W-:Y:S01]  /*0890*/  LDS R14, [R22+0x10] ;  /* 0x00001000160e7984 */ /* 0x000fe20000000800 */
[----:B------:R-:W-:Y:S01]  /*08a0*/  FMUL R26, R26, UR13 ;  /* 0x0000000d1a1a7c20 */ /* 0x000fe20008400000 */
[----:B------:R-:W-:Y:S02]  /*08b0*/  FFMA R21, R18, UR12, R21 ;  /* 0x0000000c12157c23 */ /* 0x000fe40008000015 */
[----:B------:R-:W3:Y:S01]  /*08c0*/  LDS R17, [R22+0x310] ;  /* 0x0003100016117984 */ /* 0x000ee20000000800 */
[----:B------:R-:W-:Y:S01]  /*08d0*/  FFMA R26, R19, UR12, R26 ;  /* 0x0000000c131a7c23 */ /* 0x000fe2000800001a */
[----:B------:R-:W4:Y:S01]  /*08e0*/  LDCU.64 UR12, c[0x0][0x3b8] ;  /* 0x00007700ff0c77ac */ /* 0x000f220008000a00 */
[----:B0-----:R-:W-:-:S04]  /*08f0*/  FADD R11, R11, R8 ;  /* 0x000000080b0b7221 */ /* 0x001fc80000000000 */
[----:B------:R-:W-:Y:S01]  /*0900*/  FFMA R11, R11, UR14, R26 ;  /* 0x0000000e0b0b7c23 */ /* 0x000fe2000800001a */
[----:B--2---:R-:W-:-:S04]  /*0910*/  FADD R10, R13, R10 ;  /* 0x0000000a0d0a7221 */ /* 0x004fc80000000000 */
[----:B------:R-:W-:Y:S01]  /*0920*/  FFMA R10, R10, UR14, R21 ;  /* 0x0000000e0a0a7c23 */ /* 0x000fe20008000015 */
[----:B------:R-:W-:-:S04]  /*0930*/  FADD R0, R9, R0 ;  /* 0x0000000009007221 */ /* 0x000fc80000000000 */
[----:B------:R-:W-:Y:S01]  /*0940*/  FFMA R0, R0, UR15, R11 ;  /* 0x0000000f00007c23 */ /* 0x000fe2000800000b */
[----:B------:R-:W-:-:S04]  /*0950*/  FADD R7, R12, R7 ;  /* 0x000000070c077221 */ /* 0x000fc80000000000 */
[----:B------:R-:W-:Y:S01]  /*0960*/  FFMA R7, R7, UR15, R10 ;  /* 0x0000000f07077c23 */ /* 0x000fe2000800000a */
[----:B-1----:R-:W-:-:S04]  /*0970*/  FADD R15, R6, R15 ;  /* 0x0000000f060f7221 */ /* 0x002fc80000000000 */
[----:B------:R-:W-:Y:S01]  /*0980*/  FFMA R15, R15, UR4, R0 ;  /* 0x000000040f0f7c23 */ /* 0x000fe20008000000 */
[----:B---3--:R-:W-:-:S04]  /*0990*/  FADD R14, R14, R17 ;  /* 0x000000110e0e7221 */ /* 0x008fc80000000000 */
[----:B------:R-:W-:Y:S01]  /*09a0*/  FFMA R0, R14, UR4, R7 ;  /* 0x000000040e007c23 */ /* 0x000fe20008000007 */
[----:B----4-:R-:W-:-:S03]  /*09b0*/  FMUL R14, R15, UR12 ;  /* 0x0000000c0f0e7c20 */ /* 0x010fc60008400000 */
[----:B------:R-:W-:Y:S01]  /*09c0*/  FMUL R0, R0, UR13 ;  /* 0x0000000d00007c20 */ /* 0x000fe20008400000 */
[----:B------:R-:W-:Y:S06]  /*09d0*/  @!P0 EXIT ;  /* 0x000000000000894d */ /* 0x000fec0003800000 */
[----:B------:R-:W0:Y:S01]  /*09e0*/  LDCU.64 UR4, c[0x0][0x3c8] ;  /* 0x00007900ff0477ac */ /* 0x000e220008000a00 */
[----:B------:R-:W2:Y:S01]  /*09f0*/  LDG.E R22, desc[UR6][R2.64+0x10] ;  /* 0x0000100602167981 */ /* 0x000ea2000c1e1900 */
[----:B------:R-:W1:Y:S01]  /*0a00*/  LDCU.64 UR8, c[0x0][0x3d0] ;  /* 0x00007a00ff0877ac */ /* 0x000e620008000a00 */
[----:B------:R-:W3:Y:S01]  /*0a10*/  LDCU.64 UR10, c[0x0][0x380] ;  /* 0x00007000ff0a77ac */ /* 0x000ee20008000a00 */
[----:B------:R-:W4:Y:S01]  /*0a20*/  LDCU.128 UR12, c[0x0][0x3a0] ;  /* 0x00007400ff0c77ac */ /* 0x000f220008000c00 */
[C---:B0-----:R-:W-:Y:S02]  /*0a30*/  IADD3 R10, P0, PT, R16.reuse, UR4, RZ ;  /* 0x00000004100a7c10 */ /* 0x041fe4000ff1e0ff */
[C---:B-1----:R-:W-:Y:S02]  /*0a40*/  IADD3 R8, P1, PT, R16.reuse, UR8, RZ ;  /* 0x0000000810087c10 */ /* 0x042fe4000ff3e0ff */
[----:B------:R-:W-:Y:S01]  /*0a50*/  IADD3.X R11, PT, PT, R23, UR5, RZ, P0, !PT ;  /* 0x00000005170b7c10 */ /* 0x000fe200087fe4ff */
[----:B------:R-:W0:Y:S01]  /*0a60*/  LDCU.64 UR4, c[0x0][0x390] ;  /* 0x00007200ff0477ac */ /* 0x000e220008000a00 */
[----:B---3--:R-:W-:-:S02]  /*0a70*/  IADD3 R6, P2, PT, R16, UR10, RZ ;  /* 0x0000000a10067c10 */ /* 0x008fc4000ff5e0ff */
[C---:B------:R-:W-:Y:S01]  /*0a80*/  IADD3.X R9, PT, PT, R23.reuse, UR9, RZ, P1, !PT ;  /* 0x0000000917097c10 */ /* 0x040fe20008ffe4ff */
[----:B------:R-:W3:Y:S01]  /*0a90*/  LDG.E R17, desc[UR6][R10.64+0x10] ;  /* 0x000010060a117981 */ /* 0x000ee2000c1e1900 */
[C---:B------:R-:W-:Y:S01]  /*0aa0*/  IADD3.X R7, PT, PT, R23.reuse, UR11, RZ, P2, !PT ;  /* 0x0000000b17077c10 */ /* 0x040fe200097fe4ff */
[----:B------:R-:W1:Y:S01]  /*0ab0*/  LDCU.64 UR8, c[0x0][0x3b0] ;  /* 0x00007600ff0877ac */ /* 0x000e620008000a00 */
[----:B----4-:R-:W-:Y:S01]  /*0ac0*/  IADD3 R12, P0, PT, R16, UR12, RZ ;  /* 0x0000000c100c7c10 */ /* 0x010fe2000ff1e0ff */
[----:B------:R-:W4:Y:S04]  /*0ad0*/  LDG.E R26, desc[UR6][R8.64+0x10] ;  /* 0x00001006081a7981 */ /* 0x000f28000c1e1900 */
[----:B------:R-:W4:Y:S01]  /*0ae0*/  LDG.E R27, desc[UR6][R6.64+0x10] ;  /* 0x00001006061b7981 */ /* 0x000f22000c1e1900 */
[----:B------:R-:W-:-:S02]  /*0af0*/  IADD3.X R13, PT, PT, R23, UR13, RZ, P0, !PT ;  /* 0x0000000d170d7c10 */ /* 0x000fc400087fe4ff */
[----:B------:R-:W-:-:S03]  /*0b00*/  IADD3 R24, P0, PT, R16, UR14, RZ ;  /* 0x0000000e10187c10 */ /* 0x000fc6000ff1e0ff */
[----:B------:R-:W5:Y:S01]  /*0b10*/  LDG.E R29, desc[UR6][R12.64+0x10] ;  /* 0x000010060c1d7981 */ /* 0x000f62000c1e1900 */
[----:B------:R-:W-:-:S05]  /*0b20*/  IADD3.X R25, PT, PT, R23, UR15, RZ, P0, !PT ;  /* 0x0000000f17197c10 */ /* 0x000fca00087fe4ff */
[----:B------:R-:W5:Y:S01]  /*0b30*/  LDG.E R15, desc[UR6][R24.64+0x10] ;  /* 0x00001006180f7981 */ /* 0x000f62000c1e1900 */
[----:B--2---:R-:W-:Y:S08]  /*0b40*/  F2F.F64.F32 R18, R22 ;  /* 0x0000001600127310 */ /* 0x004ff00000201800 */
[----:B---3--:R-:W2:Y:S01]  /*0b50*/  F2F.F64.F32 R20, R17 ;  /* 0x0000001100147310 */ /* 0x008ea20000201800 */
[----:B----4-:R-:W-:-:S07]  /*0b60*/  FMUL R28, R26, R27 ;  /* 0x0000001b1a1c7220 */ /* 0x010fce0000400000 */
[----:B------:R-:W3:Y:S01]  /*0b70*/  F2F.F64.F32 R2, R28 ;  /* 0x0000001c00027310 */ /* 0x000ee20000201800 */
[----:B-----5:R-:W-:Y:S01]  /*0b80*/  FMUL R29, R14, R29 ;  /* 0x0000001d0e1d7220 */ /* 0x020fe20000400000 */
[----:B--2---:R-:W-:-:S06]  /*0b90*/  DADD R26, R20, R20 ;  /* 0x00000000141a7229 */ /* 0x004fcc0000000014 */
[----:B------:R-:W2:Y:S01]  /*0ba0*/  F2F.F64.F32 R20, R29 ;  /* 0x0000001d00147310 */ /* 0x000ea20000201800 */
[----:B------:R-:W-:Y:S01]  /*0bb0*/  FMUL R15, R0, R15 ;  /* 0x0000000f000f7220 */ /* 0x000fe20000400000 */
[----:B---3--:R-:W-:-:S06]  /*0bc0*/  DFMA R2, R26, R18, -R2 ;  /* 0x000000121a02722b */ /* 0x008fcc0000000802 */
[----:B------:R-:W3:Y:S02]  /*0bd0*/  F2F.F64.F32 R18, R15 ;  /* 0x0000000f00127310 */ /* 0x000ee40000201800 */
[----:B--2---:R-:W-:-:S08]  /*0be0*/  DADD R2, R2, R20 ;  /* 0x0000000002027229 */ /* 0x004fd00000000014 */
[----:B---3--:R-:W-:-:S06]  /*0bf0*/  DADD R18, R2, R18 ;  /* 0x0000000002127229 */ /* 0x008fcc0000000012 */
[----:B------:R-:W2:Y:S01]  /*0c00*/  F2F.F32.F64 R25, R18 ;  /* 0x0000001200197310 */ /* 0x000ea20000301000 */
[----:B0-----:R-:W-:-:S04]  /*0c10*/  IADD3 R2, P0, PT, R16, UR4, RZ ;  /* 0x0000000410027c10 */ /* 0x001fc8000ff1e0ff */
[----:B------:R-:W-:Y:S01]  /*0c20*/  IADD3.X R3, PT, PT, R23, UR5, RZ, P0, !PT ;  /* 0x0000000517037c10 */ /* 0x000fe200087fe4ff */
[----:B--2---:R0:W-:Y:S04]  /*0c30*/  STG.E desc[UR6][R6.64+0x10], R25 ;  /* 0x0000101906007986 */ /* 0x0041e8000c101906 */
[----:B------:R-:W2:Y:S04]  /*0c40*/  LDG.E R10, desc[UR6][R10.64+0x10] ;  /* 0x000010060a0a7981 */ /* 0x000ea8000c1e1900 */
[----:B------:R-:W3:Y:S04]  /*0c50*/  LDG.E R8, desc[UR6][R8.64+0x10] ;  /* 0x0000100608087981 */ /* 0x000ee8000c1e1900 */
[----:B------:R-:W3:Y:S01]  /*0c60*/  LDG.E R15, desc[UR6][R2.64+0x10] ;  /* 0x00001006020f7981 */ /* 0x000ee2000c1e1900 */
[----:B-1----:R-:W-:-:S03]  /*0c70*/  IADD3 R20, P0, PT, R16, UR8, RZ ;  /* 0x0000000810147c10 */ /* 0x002fc6000ff1e0ff */
[----:B------:R-:W4:Y:S01]  /*0c80*/  LDG.E R17, desc[UR6][R4.64+0x10] ;  /* 0x0000100604117981 */ /* 0x000f22000c1e1900 */
[----:B------:R-:W-:-:S03]  /*0c90*/  IADD3.X R21, PT, PT, R23, UR9, RZ, P0, !PT ;  /* 0x0000000917157c10 */ /* 0x000fc600087fe4ff */
[----:B------:R-:W5:Y:S04]  /*0ca0*/  LDG.E R13, desc[UR6][R12.64+0x10] ;  /* 0x000010060c0d7981 */ /* 0x000f68000c1e1900 */
[----:B------:R-:W5:Y:S01]  /*0cb0*/  LDG.E R21, desc[UR6][R20.64+0x10] ;  /* 0x0000100614157981 */ /* 0x000f62000c1e1900 */
[----:B--2---:R-:W1:Y:S01]  /*0cc0*/  F2F.F64.F32 R18, R10 ;  /* 0x0000000a00127310 */ /* 0x004e620000201800 */
[----:B---3--:R-:W-:-:S07]  /*0cd0*/  FMUL R15, R8, R15 ;  /* 0x0000000f080f7220 */ /* 0x008fce0000400000 */
[----:B----4-:R-:W-:Y:S01]  /*0ce0*/  F2F.F64.F32 R16, R17 ;  /* 0x0000001100107310 */ /* 0x010fe20000201800 */
[----:B-----5:R-:W-:-:S07]  /*0cf0*/  FMUL R14, R14, R13 ;  /* 0x0000000d0e0e7220 */ /* 0x020fce0000400000 */
[----:B0-----:R-:W0:Y:S01]  /*0d00*/  F2F.F64.F32 R6, R15 ;  /* 0x0000000f00067310 */ /* 0x001e220000201800 */
[----:B-1----:R-:W-:Y:S01]  /*0d10*/  DADD R18, R18, R18 ;  /* 0x0000000012127229 */ /* 0x002fe20000000012 */
[----:B------:R-:W-:-:S06]  /*0d20*/  FMUL R8, R0, R21 ;  /* 0x0000001500087220 */ /* 0x000fcc0000400000 */
[----:B------:R-:W1:Y:S01]  /*0d30*/  F2F.F64.F32 R4, R14 ;  /* 0x0000000e00047310 */ /* 0x000e620000201800 */
[----:B0-----:R-:W-:-:S07]  /*0d40*/  DFMA R6, R18, R16, -R6 ;  /* 0x000000101206722b */ /* 0x001fce0000000806 */
[----:B------:R-:W0:Y:S01]  /*0d50*/  F2F.F64.F32 R8, R8 ;  /* 0x0000000800087310 */ /* 0x000e220000201800 */
[----:B-1----:R-:W-:-:S08]  /*0d60*/  DADD R4, R6, R4 ;  /* 0x0000000006047229 */ /* 0x002fd00000000004 */
[----:B0-----:R-:W-:-:S10]  /*0d70*/  DADD R4, R4, R8 ;  /* 0x0000000004047229 */ /* 0x001fd40000000008 */
[----:B------:R-:W0:Y:S02]  /*0d80*/  F2F.F32.F64 R5, R4 ;  /* 0x0000000400057310 */ /* 0x000e240000301000 */
[----:B0-----:R-:W-:Y:S01]  /*0d90*/  STG.E desc[UR6][R2.64+0x10], R5 ;  /* 0x0000100502007986 */ /* 0x001fe2000c101906 */
[----:B------:R-:W-:Y:S05]  /*0da0*/  EXIT ;  /* 0x000000000000794d */ /* 0x000fea0003800000 */
.L_x_4:
[----:B------:R-:W-:-:S00]  /*0db0*/  BRA `(.L_x_4) ;  /* 0xfffffffc00fc7947 */ /* 0x000fc0000383ffff */
[----:B------:R-:W-:-:S00]  /*0dc0*/  NOP ;  /* 0x0000000000007918 */ /* 0x000fc00000000000 */
        /* <DEDUP_REMOVED lines=11> */
.L_x_83:


//--------------------- .text._Z15cuda_add_sourcebPfS_Pii --------------------------
	.section	.text._Z15cuda_add_sourcebPfS_Pii,"ax",@progbits
	.align	128
        .global         _Z15cuda_add_sourcebPfS_Pii
        .type           _Z15cuda_add_sourcebPfS_Pii,@function
        .size           _Z15cuda_add_sourcebPfS_Pii,(.L_x_84 - _Z15cuda_add_sourcebPfS_Pii)
        .other          _Z15cuda_add_sourcebPfS_Pii,@"STO_CUDA_ENTRY STV_DEFAULT"
_Z15cuda_add_sourcebPfS_Pii:
.text._Z15cuda_add_sourcebPfS_Pii:
[----:B------:R-:W-:Y:S01]  /*0000*/  LDC R1, c[0x0][0x37c] ;  /* 0x0000df00ff017b82 */ /* 0x000fe20000000800 */
[----:B------:R-:W0:Y:S07]  /*0010*/  S2R R11, SR_TID.X ;  /* 0x00000000000b7919 */ /* 0x000e2e0000002100 */
[----:B------:R-:W0:Y:S01]  /*0020*/  S2UR UR4, SR_CTAID.X ;  /* 0x00000000000479c3 */ /* 0x000e220000002500 */
[----:B------:R-:W1:Y:S07]  /*0030*/  LDCU UR5, c[0x0][0x3a0] ;  /* 0x00007400ff0577ac */ /* 0x000e6e0008000800 */
[----:B------:R-:W0:Y:S02]  /*0040*/  LDC R0, c[0x0][0x360] ;  /* 0x0000d800ff007b82 */ /* 0x000e240000000800 */
[----:B0-----:R-:W-:-:S05]  /*0050*/  IMAD R11, R0, UR4, R11 ;  /* 0x00000004000b7c24 */ /* 0x001fca000f8e020b */
[----:B-1----:R-:W-:-:S13]  /*0060*/  ISETP.GE.AND P0, PT, R11, UR5, PT ;  /* 0x000000050b007c0c */ /* 0x002fda000bf06270 */
[----:B------:R-:W-:Y:S05]  /*0070*/  @P0 EXIT ;  /* 0x000000000000094d */ /* 0x000fea0003800000 */
[----:B------:R-:W0:Y:S02]  /*0080*/  LDCU.U8 UR4, c[0x0][0x380] ;  /* 0x00007000ff0477ac */ /* 0x000e240008000000 */
[----:B0-----:R-:W-:-:S04]  /*0090*/  UPRMT UR4, UR4, 0x8880, URZ ;  /* 0x0000888004047896 */ /* 0x001fc800080000ff */
[----:B------:R-:W-:-:S07]  /*00a0*/  UISETP.NE.AND UP0, UPT, UR4, URZ, UPT ;  /* 0x000000ff0400728c */ /* 0x000fce000bf05270 */
[----:B------:R-:W0:Y:S02]  /*00b0*/  LDCU.64 UR4, c[0x0][0x358] ;  /* 0x00006b00ff0477ac */ /* 0x000e240008000a00 */
[----:B------:R-:W-:Y:S05]  /*00c0*/  BRA.U !UP0, `(.L_x_5) ;  /* 0x0000000108307547 */ /* 0x000fea000b800000 */
[----:B------:R-:W1:Y:S08]  /*00d0*/  LDC.64 R4, c[0x0][0x398] ;  /* 0x0000e600ff047b82 */ /* 0x000e700000000a00 */
[----:B------:R-:W2:Y:S08]  /*00e0*/  LDC.64 R2, c[0x0][0x390] ;  /* 0x0000e400ff027b82 */ /* 0x000eb00000000a00 */
[----:B------:R-:W3:Y:S01]  /*00f0*/  LDC.64 R6, c[0x0][0x388] ;  /* 0x0000e200ff067b82 */ /* 0x000ee20000000a00 */
[----:B-1----:R-:W-:-:S06]  /*0100*/  IMAD.WIDE R4, R11, 0x4, R4 ;  /* 0x000000040b047825 */ /* 0x002fcc00078e0204 */
[----:B0-----:R-:W3:Y:S01]  /*0110*/  LDG.E R5, desc[UR4][R4.64] ;  /* 0x0000000404057981 */ /* 0x001ee2000c1e1900 */
[----:B--2---:R-:W-:-:S06]  /*0120*/  IMAD.WIDE R2, R11, 0x4, R2 ;  /* 0x000000040b027825 */ /* 0x004fcc00078e0202 */
[----:B------:R-:W2:Y:S01]  /*0130*/  LDG.E R2, desc[UR4][R2.64] ;  /* 0x0000000402027981 */ /* 0x000ea2000c1e1900 */
[----:B---3--:R-:W-:-:S05]  /*0140*/  IMAD.WIDE R6, R5, 0x4, R6 ;  /* 0x0000000405067825 */ /* 0x008fca00078e0206 */
[----:B------:R-:W2:Y:S02]  /*0150*/  LDG.E R9, desc[UR4][R6.64] ;  /* 0x0000000406097981 */ /* 0x000ea4000c1e1900 */
[----:B--2---:R-:W-:-:S05]  /*0160*/  FADD R9, R2, R9 ;  /* 0x0000000902097221 */ /* 0x004fca0000000000 */
[----:B------:R-:W-:Y:S01]  /*0170*/  STG.E desc[UR4][R6.64], R9 ;  /* 0x0000000906007986 */ /* 0x000fe2000c101904 */
[----:B------:R-:W-:Y:S05]  /*0180*/  EXIT ;  /* 0x000000000000794d */ /* 0x000fea0003800000 */
.L_x_5:
[----:B------:R-:W1:Y:S08]  /*0190*/  LDC.64 R2, c[0x0][0x398] ;  /* 0x0000e600ff027b82 */ /* 0x000e700000000a00 */
[----:B------:R-:W2:Y:S01]  /*01a0*/  LDC.64 R8, c[0x0][0x388] ;  /* 0x0000e200ff087b82 */ /* 0x000ea20000000a00 */
[----:B-1----:R-:W-:-:S07]  /*01b0*/  IMAD.WIDE R6, R11, 0x4, R2 ;  /* 0x000000040b067825 */ /* 0x002fce00078e0202 */
[----:B------:R-:W1:Y:S01]  /*01c0*/  LDC.64 R2, c[0x0][0x390] ;  /* 0x0000e400ff027b82 */ /* 0x000e620000000a00 */
[----:B0-----:R-:W2:Y:S01]  /*01d0*/  LDG.E R7, desc[UR4][R6.64] ;  /* 0x0000000406077981 */ /* 0x001ea2000c1e1900 */
[----:B-1----:R-:W-:-:S06]  /*01e0*/  IMAD.WIDE R4, R11, 0x4, R2 ;  /* 0x000000040b047825 */ /* 0x002fcc00078e0202 */
[----:B------:R-:W3:Y:S01]  /*01f0*/  LDG.E R4, desc[UR4][R4.64] ;  /* 0x0000000404047981 */ /* 0x000ee2000c1e1900 */
[----:B--2---:R-:W-:-:S05]  /*0200*/  IMAD.WIDE R2, R7, 0x4, R8 ;  /* 0x0000000407027825 */ /* 0x004fca00078e0208 */
[----:B------:R-:W3:Y:S02]  /*0210*/  LDG.E R9, desc[UR4][R2.64] ;  /* 0x0000000402097981 */ /* 0x000ee4000c1e1900 */
[----:B---3--:R-:W-:-:S05]  /*0220*/  FADD R9, -R4, R9 ;  /* 0x0000000904097221 */ /* 0x008fca0000000100 */
[----:B------:R-:W-:Y:S01]  /*0230*/  STG.E desc[UR4][R2.64], R9 ;  /* 0x0000000902007986 */ /* 0x000fe2000c101904 */
[----:B------:R-:W-:Y:S05]  /*0240*/  EXIT ;  /* 0x000000000000794d */ /* 0x000fea0003800000 */
.L_x_6:
        /* <DEDUP_REMOVED lines=11> */
.L_x_84:


//--------------------- .text._Z11cuda_recordPfS_Pii --------------------------
	.section	.text._Z11cuda_recordPfS_Pii,"ax",@progbits
	.align	128
        .global         _Z11cuda_recordPfS_Pii
        .type           _Z11cuda_recordPfS_Pii,@function
        .size           _Z11cuda_recordPfS_Pii,(.L_x_85 - _Z11cuda_recordPfS_Pii)
        .other          _Z11cuda_recordPfS_Pii,@"STO_CUDA_ENTRY STV_DEFAULT"
_Z11cuda_recordPfS_Pii:
.text._Z11cuda_recordPfS_Pii:
[----:B------:R-:W-:Y:S01]  /*0000*/  LDC R1, c[0x0][0x37c] ;  /* 0x0000df00ff017b82 */ /* 0x000fe20000000800 */
[----:B------:R-:W0:Y:S01]  /*0010*/  S2R R9, SR_TID.X ;  /* 0x0000000000097919 */ /* 0x000e220000002100 */
[----:B------:R-:W0:Y:S01]  /*0020*/  LDCU UR4, c[0x0][0x360] ;  /* 0x00006c00ff0477ac */ /* 0x000e220008000800 */
[----:B------:R-:W0:Y:S01]  /*0030*/  S2R R0, SR_CTAID.X ;  /* 0x0000000000007919 */ /* 0x000e220000002500 */
[----:B------:R-:W1:Y:S01]  /*0040*/  LDCU UR5, c[0x0][0x398] ;  /* 0x00007300ff0577ac */ /* 0x000e620008000800 */
[----:B0-----:R-:W-:-:S05]  /*0050*/  IMAD R9, R0, UR4, R9 ;  /* 0x0000000400097c24 */ /* 0x001fca000f8e0209 */
[----:B-1----:R-:W-:-:S13]  /*0060*/  ISETP.GE.AND P0, PT, R9, UR5, PT ;  /* 0x0000000509007c0c */ /* 0x002fda000bf06270 */
[----:B------:R-:W-:Y:S05]  /*0070*/  @P0 EXIT ;  /* 0x000000000000094d */ /* 0x000fea0003800000 */
[----:B------:R-:W0:Y:S01]  /*0080*/  LDC.64 R2, c[0x0][0x390] ;  /* 0x0000e400ff027b82 */ /* 0x000e220000000a00 */
[----:B------:R-:W1:Y:S07]  /*0090*/  LDCU.64 UR4, c[0x0][0x358] ;  /* 0x00006b00ff0477ac */ /* 0x000e6e0008000a00 */
[----:B------:R-:W2:Y:S08]  /*00a0*/  LDC.64 R4, c[0x0][0x380] ;  /* 0x0000e000ff047b82 */ /* 0x000eb00000000a00 */
[----:B------:R-:W3:Y:S01]  /*00b0*/  LDC.64 R6, c[0x0][0x388] ;  /* 0x0000e200ff067b82 */ /* 0x000ee20000000a00 */
[----:B0-----:R-:W-:-:S06]  /*00c0*/  IMAD.WIDE R2, R9, 0x4, R2 ;  /* 0x0000000409027825 */ /* 0x001fcc00078e0202 */
[----:B-1----:R-:W2:Y:S02]  /*00d0*/  LDG.E R3, desc[UR4][R2.64] ;  /* 0x0000000402037981 */ /* 0x002ea4000c1e1900 */
[----:B--2---:R-:W-:-:S06]  /*00e0*/  IMAD.WIDE R4, R3, 0x4, R4 ;  /* 0x0000000403047825 */ /* 0x004fcc00078e0204 */
[----:B------:R-:W2:Y:S01]  /*00f0*/  LDG.E R5, desc[UR4][R4.64] ;  /* 0x0000000404057981 */ /* 0x000ea2000c1e1900 */
[----:B---3--:R-:W-:-:S05]  /*0100*/  IMAD.WIDE R6, R9, 0x4, R6 ;  /* 0x0000000409067825 */ /* 0x008fca00078e0206 */
[----:B--2---:R-:W-:Y:S01]  /*0110*/  STG.E desc[UR4][R6.64], R5 ;  /* 0x0000000506007986 */ /* 0x004fe2000c101904 */
[----:B------:R-:W-:Y:S05]  /*0120*/  EXIT ;  /* 0x000000000000794d */ /* 0x000fea0003800000 */
.L_x_7:
        /* <DEDUP_REMOVED lines=13> */
.L_x_85:


//--------------------- .text._Z16cuda_initial_PMLPfS_iiffff --------------------------
	.section	.text._Z16cuda_initial_PMLPfS_iiffff,"ax",@progbits
	.align	128
        .global         _Z16cuda_initial_PMLPfS_iiffff
        .type           _Z16cuda_initial_PMLPfS_iiffff,@function
        .size           _Z16cuda_initial_PMLPfS_iiffff,(.L_x_79 - _Z16cuda_initial_PMLPfS_iiffff)
        .other          _Z16cuda_initial_PMLPfS_iiffff,@"STO_CUDA_ENTRY STV_DEFAULT"
_Z16cuda_initial_PMLPfS_iiffff:
.text._Z16cuda_initial_PMLPfS_iiffff:
[----:B------:R-:W-:Y:S01]  /*0000*/  LDC R1, c[0x0][0x37c] ;  /* 0x0000df00ff017b82 */ /* 0x000fe20000000800 */
[----:B------:R-:W0:Y:S01]  /*0010*/  MUFU.RCP64H R3, 1.762939453125 ;  /* 0x3ffc350000037908 */ /* 0x000e220000001800 */
[----:B------:R-:W-:-:S06]  /*0020*/  IMAD.MOV.U32 R4, RZ, RZ, 0x0 ;  /* 0x00000000ff047424 */ /* 0x000fcc00078e00ff */
[----:B------:R-:W1:Y:S01]  /*0030*/  LDC.64 R10, c[0x0][0x398] ;  /* 0x0000e600ff0a7b82 */ /* 0x000e620000000a00 */
[----:B------:R-:W-:Y:S01]  /*0040*/  IMAD.MOV.U32 R5, RZ, RZ, 0x3ffc3500 ;  /* 0x3ffc3500ff057424 */ /* 0x000fe200078e00ff */
[----:B------:R-:W-:Y:S01]  /*0050*/  UMOV UR4, 0x3ae80f1e ;  /* 0x3ae80f1e00047882 */ /* 0x000fe20000000000 */
[----:B------:R-:W-:Y:S01]  /*0060*/  IMAD.MOV.U32 R2, RZ, RZ, RZ ;  /* 0x000000ffff027224 */ /* 0x000fe200078e00ff */
[----:B------:R-:W-:Y:S01]  /*0070*/  UMOV UR5, 0x3eb1380b ;  /* 0x3eb1380b00057882 */ /* 0x000fe20000000000 */
[----:B------:R-:W-:Y:S01]  /*0080*/  IMAD.MOV.U32 R8, RZ, RZ, -0x748574fc ;  /* 0x8b7a8b04ff087424 */ /* 0x000fe200078e00ff */
[----:B------:R-:W-:Y:S01]  /*0090*/  UMOV UR6, 0x0 ;  /* 0x0000000000067882 */ /* 0x000fe20000000000 */
[----:B------:R-:W-:Y:S01]  /*00a0*/  IMAD.MOV.U32 R9, RZ, RZ, 0x3ed0ee25 ;  /* 0x3ed0ee25ff097424 */ /* 0x000fe200078e00ff */
[----:B------:R-:W-:Y:S01]  /*00b0*/  UMOV UR7, 0x40310000 ;  /* 0x4031000000077882 */ /* 0x000fe20000000000 */
[----:B------:R-:W-:Y:S02]  /*00c0*/  IMAD.MOV.U32 R18, RZ, RZ, -0x105c611 ;  /* 0xfefa39efff127424 */ /* 0x000fe400078e00ff */
[----:B------:R-:W-:Y:S01]  /*00d0*/  IMAD.MOV.U32 R19, RZ, RZ, 0x3fe62e42 ;  /* 0x3fe62e42ff137424 */ /* 0x000fe200078e00ff */
[----:B0-----:R-:W-:-:S08]  /*00e0*/  DFMA R4, R2, -R4, 1 ;  /* 0x3ff000000204742b */ /* 0x001fd00000000804 */
[----:B------:R-:W-:Y:S01]  /*00f0*/  DFMA R4, R4, R4, R4 ;  /* 0x000000040404722b */ /* 0x000fe20000000004 */
[----:B-1----:R-:W-:-:S04]  /*0100*/  FADD R0, R10, R11 ;  /* 0x0000000b0a007221 */ /* 0x002fc80000000000 */
[----:B------:R0:W1:Y:S03]  /*0110*/  F2F.F64.F32 R10, R0 ;  /* 0x00000000000a7310 */ /* 0x0000660000201800 */
[----:B------:R-:W-:Y:S01]  /*0120*/  DFMA R2, R2, R4, R2 ;  /* 0x000000040202722b */ /* 0x000fe20000000002 */
[----:B0-----:R-:W0:Y:S07]  /*0130*/  S2R R0, SR_TID.X ;  /* 0x0000000000007919 */ /* 0x001e2e0000002100 */
[----:B------:R-:W-:-:S02]  /*0140*/  DMUL R4, R2, -0.237060546875 ;  /* 0xbfce580002047828 */ /* 0x000fc40000000000 */
[----:B-1----:R-:W-:-:S06]  /*0150*/  DMUL R14, R10, 100 ;  /* 0x405900000a0e7828 */ /* 0x002fcc0000000000 */
[----:B------:R-:W-:-:S08]  /*0160*/  DFMA R4, R2, -0.237060546875, R4 ;  /* 0xbfce58000204782b */ /* 0x000fd00000000004 */
[C---:B------:R-:W-:Y:S02]  /*0170*/  DMUL R6, R4.reuse, R4 ;  /* 0x0000000404067228 */ /* 0x040fe40000000000 */
[----:B------:R-:W-:-:S06]  /*0180*/  DADD R12, -R4, -0.237060546875 ;  /* 0xbfce5800040c7429 */ /* 0x000fcc0000000100 */
[----:B------:R-:W-:Y:S01]  /*0190*/  DFMA R8, R6, UR4, R8 ;  /* 0x0000000406087c2b */ /* 0x000fe20008000008 */
[----:B------:R-:W-:Y:S01]  /*01a0*/  UMOV UR4, 0x9f02676f ;  /* 0x9f02676f00047882 */ /* 0x000fe20000000000 */
[----:B------:R-:W-:Y:S01]  /*01b0*/  UMOV UR5, 0x3ef3b266 ;  /* 0x3ef3b26600057882 */ /* 0x000fe20000000000 */
[----:B------:R-:W-:-:S05]  /*01c0*/  DADD R12, R12, R12 ;  /* 0x000000000c0c7229 */ /* 0x000fca000000000c */
[----:B------:R-:W-:Y:S01]  /*01d0*/  DFMA R8, R6, R8, UR4 ;  /* 0x0000000406087e2b */ /* 0x000fe20008000008 */
[----:B------:R-:W-:Y:S01]  /*01e0*/  UMOV UR4, 0xa9ab0956 ;  /* 0xa9ab095600047882 */ /* 0x000fe20000000000 */
[----:B------:R-:W-:Y:S01]  /*01f0*/  UMOV UR5, 0x3f1745cb ;  /* 0x3f1745cb00057882 */ /* 0x000fe20000000000 */
[----:B------:R-:W-:Y:S01]  /*0200*/  DFMA R16, -R4, -0.237060546875, R12 ;  /* 0xbfce58000410782b */ /* 0x000fe2000000010c */
[----:B------:R-:W-:-:S04]  /*0210*/  IMAD.MOV.U32 R12, RZ, RZ, 0x1 ;  /* 0x00000001ff0c7424 */ /* 0x000fc800078e00ff */
[----:B------:R-:W-:Y:S01]  /*0220*/  DFMA R8, R6, R8, UR4 ;  /* 0x0000000406087e2b */ /* 0x000fe20008000008 */
[----:B------:R-:W-:Y:S01]  /*0230*/  UMOV UR4, 0x2d1b5154 ;  /* 0x2d1b515400047882 */ /* 0x000fe20000000000 */
[----:B------:R-:W-:Y:S01]  /*0240*/  UMOV UR5, 0x3f3c71c7 ;  /* 0x3f3c71c700057882 */ /* 0x000fe20000000000 */
[----:B------:R-:W-:-:S05]  /*0250*/  DMUL R16, R2, R16 ;  /* 0x0000001002107228 */ /* 0x000fca0000000000 */
[----:B------:R-:W-:Y:S01]  /*0260*/  DFMA R8, R6, R8, UR4 ;  /* 0x0000000406087e2b */ /* 0x000fe20008000008 */
[----:B------:R-:W-:Y:S01]  /*0270*/  UMOV UR4, 0x923be72d ;  /* 0x923be72d00047882 */ /* 0x000fe20000000000 */
[----:B------:R-:W-:-:S06]  /*0280*/  UMOV UR5, 0x3f624924 ;  /* 0x3f62492400057882 */ /* 0x000fcc0000000000 */
[----:B------:R-:W-:Y:S01]  /*0290*/  DFMA R10, R6, R8, UR4 ;  /* 0x00000004060a7e2b */ /* 0x000fe20008000008 */
[----:B------:R-:W-:Y:S01]  /*02a0*/  UMOV UR4, 0x9999a3c4 ;  /* 0x9999a3c400047882 */ /* 0x000fe20000000000 */
[----:B------:R-:W-:Y:S01]  /*02b0*/  UMOV UR5, 0x3f899999 ;  /* 0x3f89999900057882 */ /* 0x000fe20000000000 */
[----:B------:R-:W-:-:S05]  /*02c0*/  DMUL R8, R14, 0.5 ;  /* 0x3fe000000e087828 */ /* 0x000fca0000000000 */
[C---:B------:R-:W-:Y:S01]  /*02d0*/  DFMA R14, R6.reuse, R10, UR4 ;  /* 0x00000004060e7e2b */ /* 0x040fe2000800000a */
[----:B------:R-:W-:Y:S01]  /*02e0*/  UMOV UR4, 0x55555554 ;  /* 0x5555555400047882 */ /* 0x000fe20000000000 */
[----:B------:R-:W-:Y:S01]  /*02f0*/  IMAD.MOV.U32 R10, RZ, RZ, -0x105c611 ;  /* 0xfefa39efff0a7424 */ /* 0x000fe200078e00ff */
[----:B------:R-:W-:Y:S01]  /*0300*/  MOV R11, 0x3fe62e42 ;  /* 0x3fe62e42000b7802 */ /* 0x000fe20000000f00 */
[----:B------:R-:W-:Y:S01]  /*0310*/  UMOV UR5, 0x3fb55555 ;  /* 0x3fb5555500057882 */ /* 0x000fe20000000000 */
[----:B------:R-:W1:Y:S03]  /*0320*/  MUFU.RCP64H R13, R9 ;  /* 0x00000009000d7308 */ /* 0x000e660000001800 */
[----:B------:R-:W-:Y:S01]  /*0330*/  DFMA R14, R6, R14, UR4 ;  /* 0x00000004060e7e2b */ /* 0x000fe2000800000e */
[----:B------:R-:W2:Y:S01]  /*0340*/  LDCU UR4, c[0x0][0x3a4] ;  /* 0x00007480ff0477ac */ /* 0x000ea20008000800 */
[----:B------:R-:W-:-:S06]  /*0350*/  DFMA R10, R10, UR6, R4 ;  /* 0x000000060a0a7c2b */ /* 0x000fcc0008000004 */
[----:B------:R-:W-:Y:S02]  /*0360*/  DMUL R14, R6, R14 ;  /* 0x0000000e060e7228 */ /* 0x000fe40000000000 */
[----:B------:R-:W-:Y:S02]  /*0370*/  DFMA R2, -R18, 17, R10 ;  /* 0x403100001202782b */ /* 0x000fe4000000010a */
[----:B-1----:R-:W-:-:S04]  /*0380*/  DFMA R18, -R8, R12, 1 ;  /* 0x3ff000000812742b */ /* 0x002fc8000000010c */
[C---:B------:R-:W-:Y:S02]  /*0390*/  DFMA R14, R4.reuse, R14, R16 ;  /* 0x0000000e040e722b */ /* 0x040fe40000000010 */
[----:B------:R-:W-:Y:S02]  /*03a0*/  DADD R6, -R4, R2 ;  /* 0x0000000004067229 */ /* 0x000fe40000000102 */
[----:B--2---:R-:W1:Y:S01]  /*03b0*/  F2F.F64.F32 R2, UR4 ;  /* 0x0000000400027d10 */ /* 0x004e620008201800 */
[----:B------:R-:W-:Y:S01]  /*03c0*/  IMAD.MOV.U32 R4, RZ, RZ, 0x3b39803f ;  /* 0x3b39803fff047424 */ /* 0x000fe200078e00ff */
[----:B------:R-:W-:Y:S01]  /*03d0*/  DFMA R18, R18, R18, R18 ;  /* 0x000000121212722b */ /* 0x000fe20000000012 */
[----:B------:R-:W-:Y:S01]  /*03e0*/  IMAD.MOV.U32 R5, RZ, RZ, 0x3c7abc9e ;  /* 0x3c7abc9eff057424 */ /* 0x000fe200078e00ff */
[----:B------:R-:W0:Y:S02]  /*03f0*/  S2UR UR4, SR_CTAID.X ;  /* 0x00000000000479c3 */ /* 0x000e240000002500 */
[----:B------:R-:W-:-:S04]  /*0400*/  DADD R6, R14, -R6 ;  /* 0x000000000e067229 */ /* 0x000fc80000000806 */
[----:B------:R-:W-:Y:S02]  /*0410*/  DFMA R18, R12, R18, R12 ;  /* 0x000000120c12722b */ /* 0x000fe4000000000c */
[----:B------:R-:W0:Y:S02]  /*0420*/  LDC R13, c[0x0][0x360] ;  /* 0x0000d800ff0d7b82 */ /* 0x000e240000000800 */
[----:B------:R-:W-:Y:S02]  /*0430*/  DFMA R6, R4, UR6, R6 ;  /* 0x0000000604067c2b */ /* 0x000fe40008000006 */
[----:B-1----:R-:W-:Y:S02]  /*0440*/  DMUL R2, R2, 6 ;  /* 0x4018000002027828 */ /* 0x002fe40000000000 */
[----:B------:R-:W-:-:S04]  /*0450*/  DFMA R4, -R8, R18, 1 ;  /* 0x3ff000000804742b */ /* 0x000fc80000000112 */
[----:B------:R-:W-:-:S04]  /*0460*/  DADD R6, R10, R6 ;  /* 0x000000000a067229 */ /* 0x000fc80000000006 */
[----:B------:R-:W-:-:S04]  /*0470*/  DFMA R4, R18, R4, R18 ;  /* 0x000000041204722b */ /* 0x000fc80000000012 */
[----:B------:R-:W-:-:S08]  /*0480*/  DMUL R10, R6, R2 ;  /* 0x00000002060a7228 */ /* 0x000fd00000000000 */
[----:B------:R-:W-:Y:S02]  /*0490*/  DMUL R2, R10, R4 ;  /* 0x000000040a027228 */ /* 0x000fe40000000000 */
[----:B------:R-:W-:-:S06]  /*04a0*/  FSETP.GEU.AND P1, PT, |R11|, 6.5827683646048100446e-37, PT ;  /* 0x036000000b00780b */ /* 0x000fcc0003f2e200 */
[----:B------:R-:W-:-:S08]  /*04b0*/  DFMA R6, -R8, R2, R10 ;  /* 0x000000020806722b */ /* 0x000fd0000000010a */
[----:B------:R-:W-:-:S10]  /*04c0*/  DFMA R2, R4, R6, R2 ;  /* 0x000000060402722b */ /* 0x000fd40000000002 */
[----:B------:R-:W-:-:S05]  /*04d0*/  FFMA R4, RZ, R9, R3 ;  /* 0x00000009ff047223 */ /* 0x000fca0000000003 */
[----:B------:R-:W-:Y:S01]  /*04e0*/  FSETP.GT.AND P0, PT, |R4|, 1.469367938527859385e-39, PT ;  /* 0x001000000400780b */ /* 0x000fe20003f04200 */
[----:B0-----:R-:W-:-:S12]  /*04f0*/  IMAD R4, R13, UR4, R0 ;  /* 0x000000040d047c24 */ /* 0x001fd8000f8e0200 */
[----:B------:R-:W-:Y:S05]  /*0500*/  @P0 BRA P1, `(.L_x_8) ;  /* 0x0000000000080947 */ /* 0x000fea0000800000 */
[----:B------:R-:W-:-:S07]  /*0510*/  MOV R20, 0x530 ;  /* 0x0000053000147802 */ /* 0x000fce0000000f00 */
[----:B------:R-:W-:Y:S05]  /*0520*/  CALL.REL.NOINC `($__internal_1_$__cuda_sm20_div_rn_f64_full) ;  /* 0x0000001800947944 */ /* 0x000fea0003c00000 */
.L_x_8:
[----:B------:R-:W0:Y:S01]  /*0530*/  LDC R0, c[0x0][0x394] ;  /* 0x0000e500ff007b82 */ /* 0x000e220000000800 */
[----:B------:R-:W-:Y:S01]  /*0540*/  IABS R10, R4 ;  /* 0x00000004000a7213 */ /* 0x000fe20000000000 */
[----:B------:R-:W1:Y:S02]  /*0550*/  LDCU UR4, c[0x0][0x390] ;  /* 0x00007200ff0477ac */ /* 0x000e640008000800 */
[----:B-1----:R-:W-:Y:S01]  /*0560*/  UIADD3 UR4, UPT, UPT, UR4, 0x320, URZ ;  /* 0x0000032004047890 */ /* 0x002fe2000fffe0ff */
[----:B0-----:R-:W-:-:S05]  /*0570*/  VIADD R9, R0, 0x6c ;  /* 0x0000006c00097836 */ /* 0x001fca0000000000 */
[-C--:B------:R-:W-:Y:S02]  /*0580*/  IABS R11, R9.reuse ;  /* 0x00000009000b7213 */ /* 0x080fe40000000000 */
[----:B------:R-:W-:Y:S02]  /*0590*/  IABS R12, R9 ;  /* 0x00000009000c7213 */ /* 0x000fe40000000000 */
[----:B------:R-:W0:Y:S08]  /*05a0*/  I2F.RP R5, R11 ;  /* 0x0000000b00057306 */ /* 0x000e300000209400 */
[----:B0-----:R-:W0:Y:S02]  /*05b0*/  MUFU.RCP R5, R5 ;  /* 0x0000000500057308 */ /* 0x001e240000001000 */
[----:B0-----:R-:W-:-:S06]  /*05c0*/  IADD3 R6, PT, PT, R5, 0xffffffe, RZ ;  /* 0x0ffffffe05067810 */ /* 0x001fcc0007ffe0ff */
[----:B------:R0:W1:Y:S02]  /*05d0*/  F2I.FTZ.U32.TRUNC.NTZ R7, R6 ;  /* 0x0000000600077305 */ /* 0x000064000021f000 */
[----:B0-----:R-:W-:Y:S02]  /*05e0*/  IMAD.MOV.U32 R6, RZ, RZ, RZ ;  /* 0x000000ffff067224 */ /* 0x001fe400078e00ff */
[----:B-1----:R-:W-:-:S04]  /*05f0*/  IMAD.MOV R8, RZ, RZ, -R7 ;  /* 0x000000ffff087224 */ /* 0x002fc800078e0a07 */
[----:B------:R-:W-:Y:S02]  /*0600*/  IMAD R13, R8, R11, RZ ;  /* 0x0000000b080d7224 */ /* 0x000fe400078e02ff */
[----:B------:R-:W-:Y:S02]  /*0610*/  IMAD.MOV.U32 R8, RZ, RZ, R10 ;  /* 0x000000ffff087224 */ /* 0x000fe400078e000a */
[----:B------:R-:W-:-:S04]  /*0620*/  IMAD.HI.U32 R7, R7, R13, R6 ;  /* 0x0000000d07077227 */ /* 0x000fc800078e0006 */
[----:B------:R-:W-:Y:S02]  /*0630*/  IMAD.MOV R10, RZ, RZ, -R12 ;  /* 0x000000ffff0a7224 */ /* 0x000fe400078e0a0c */
[----:B------:R-:W-:-:S04]  /*0640*/  IMAD.HI.U32 R5, R7, R8, RZ ;  /* 0x0000000807057227 */ /* 0x000fc800078e00ff */
[----:B------:R-:W-:-:S05]  /*0650*/  IMAD R6, R5, R10, R8 ;  /* 0x0000000a05067224 */ /* 0x000fca00078e0208 */
[----:B------:R-:W-:-:S13]  /*0660*/  ISETP.GT.U32.AND P2, PT, R11, R6, PT ;  /* 0x000000060b00720c */ /* 0x000fda0003f44070 */
[----:B------:R-:W-:Y:S02]  /*0670*/  @!P2 IMAD.IADD R6, R6, 0x1, -R11 ;  /* 0x000000010606a824 */ /* 0x000fe400078e0a0b */
[----:B------:R-:W-:Y:S01]  /*0680*/  @!P2 VIADD R5, R5, 0x1 ;  /* 0x000000010505a836 */ /* 0x000fe20000000000 */
[----:B------:R-:W-:Y:S02]  /*0690*/  ISETP.NE.AND P2, PT, R9, RZ, PT ;  /* 0x000000ff0900720c */ /* 0x000fe40003f45270 */
[----:B------:R-:W-:Y:S02]  /*06a0*/  ISETP.GE.U32.AND P1, PT, R6, R11, PT ;  /* 0x0000000b0600720c */ /* 0x000fe40003f26070 */
[----:B------:R-:W-:-:S04]  /*06b0*/  LOP3.LUT R6, R4, R9, RZ, 0x3c, !PT ;  /* 0x0000000904067212 */ /* 0x000fc800078e3cff */
[----:B------:R-:W-:Y:S02]  /*06c0*/  ISETP.GE.AND P0, PT, R6, RZ, PT ;  /* 0x000000ff0600720c */ /* 0x000fe40003f06270 */
[----:B------:R-:W-:-:S05]  /*06d0*/  IADD3 R6, PT, PT, R0, 0x320, RZ ;  /* 0x0000032000067810 */ /* 0x000fca0007ffe0ff */
[----:B------:R-:W-:Y:S02]  /*06e0*/  IMAD R7, R6, UR4, RZ ;  /* 0x0000000406077c24 */ /* 0x000fe4000f8e02ff */
[----:B------:R-:W-:-:S03]  /*06f0*/  @P1 VIADD R5, R5, 0x1 ;  /* 0x0000000105051836 */ /* 0x000fc60000000000 */
[----:B------:R-:W-:Y:S01]  /*0700*/  ISETP.GE.AND P1, PT, R4, R7, PT ;  /* 0x000000070400720c */ /* 0x000fe20003f26270 */
[----:B------:R-:W-:Y:S01]  /*0710*/  @!P0 IMAD.MOV R5, RZ, RZ, -R5 ;  /* 0x000000ffff058224 */ /* 0x000fe200078e0a05 */
[----:B------:R-:W-:-:S05]  /*0720*/  @!P2 LOP3.LUT R5, RZ, R9, RZ, 0x33, !PT ;  /* 0x00000009ff05a212 */ /* 0x000fca00078e33ff */
[----:B------:R-:W-:-:S06]  /*0730*/  IMAD.MOV R6, RZ, RZ, -R5 ;  /* 0x000000ffff067224 */ /* 0x000fcc00078e0a05 */
[----:B------:R-:W-:Y:S05]  /*0740*/  @P1 EXIT ;  /* 0x000000000000194d */ /* 0x000fea0003800000 */
[----:B------:R-:W-:Y:S01]  /*0750*/  IMAD R6, R9, R6, R4 ;  /* 0x0000000609067224 */ /* 0x000fe200078e0204 */
[----:B------:R0:W1:Y:S01]  /*0760*/  F2F.F32.F64 R7, R2 ;  /* 0x0000000200077310 */ /* 0x0000620000301000 */
[----:B------:R-:W2:Y:S01]  /*0770*/  LDCU.64 UR6, c[0x0][0x358] ;  /* 0x00006b00ff0677ac */ /* 0x000ea20008000a00 */
[----:B------:R-:W-:Y:S02]  /*0780*/  BSSY.RECONVERGENT B0, `(.L_x_9) ;  /* 0x00000a3000007945 */ /* 0x000fe40003800200 */
[----:B------:R-:W-:-:S13]  /*0790*/  ISETP.GT.AND P0, PT, R6, 0x31, PT ;  /* 0x000000310600780c */ /* 0x000fda0003f04270 */
[----:B01----:R-:W-:Y:S05]  /*07a0*/  @P0 BRA `(.L_x_10) ;  /* 0x0000000400380947 */ /* 0x003fea0003800000 */
[----:B------:R-:W0:Y:S01]  /*07b0*/  MUFU.RCP64H R9, 50 ;  /* 0x4049000000097908 */ /* 0x000e220000001800 */
[----:B------:R-:W-:Y:S01]  /*07c0*/  IMAD.MOV.U32 R12, RZ, RZ, 0x0 ;  /* 0x00000000ff0c7424 */ /* 0x000fe200078e00ff */
[----:B------:R-:W-:Y:S01]  /*07d0*/  BSSY.RECONVERGENT B1, `(.L_x_11) ;  /* 0x0000017000017945 */ /* 0x000fe20003800200 */
[----:B------:R-:W-:Y:S02]  /*07e0*/  IMAD.MOV.U32 R13, RZ, RZ, 0x40490000 ;  /* 0x40490000ff0d7424 */ /* 0x000fe400078e00ff */
[----:B------:R-:W-:-:S06]  /*07f0*/  IMAD.MOV.U32 R8, RZ, RZ, 0x1 ;  /* 0x00000001ff087424 */ /* 0x000fcc00078e00ff */
[----:B0-----:R-:W-:-:S08]  /*0800*/  DFMA R2, R8, -R12, 1 ;  /* 0x3ff000000802742b */ /* 0x001fd0000000080c */
[----:B------:R-:W-:Y:S02]  /*0810*/  DFMA R10, R2, R2, R2 ;  /* 0x00000002020a722b */ /* 0x000fe40000000002 */
[----:B------:R-:W0:Y:S06]  /*0820*/  I2F.F64 R2, R6 ;  /* 0x0000000600027312 */ /* 0x000e2c0000201c00 */
[----:B------:R-:W-:-:S08]  /*0830*/  DFMA R10, R8, R10, R8 ;  /* 0x0000000a080a722b */ /* 0x000fd00000000008 */
[----:B------:R-:W-:Y:S02]  /*0840*/  DFMA R8, R10, -R12, 1 ;  /* 0x3ff000000a08742b */ /* 0x000fe4000000080c */
[----:B0-----:R-:W-:-:S06]  /*0850*/  DADD R12, -R2, 49.5 ;  /* 0x4048c000020c7429 */ /* 0x001fcc0000000100 */
[----:B------:R-:W-:-:S04]  /*0860*/  DFMA R8, R10, R8, R10 ;  /* 0x000000080a08722b */ /* 0x000fc8000000000a */
[----:B------:R-:W-:-:S04]  /*0870*/  FSETP.GEU.AND P1, PT, |R13|, 6.5827683646048100446e-37, PT ;  /* 0x036000000d00780b */ /* 0x000fc80003f2e200 */
[----:B------:R-:W-:-:S08]  /*0880*/  DMUL R2, R12, R8 ;  /* 0x000000080c027228 */ /* 0x000fd00000000000 */
[----:B------:R-:W-:-:S08]  /*0890*/  DFMA R10, R2, -50, R12 ;  /* 0xc0490000020a782b */ /* 0x000fd0000000000c */
[----:B------:R-:W-:-:S10]  /*08a0*/  DFMA R2, R8, R10, R2 ;  /* 0x0000000a0802722b */ /* 0x000fd40000000002 */
[----:B------:R-:W-:-:S05]  /*08b0*/  FFMA R0, RZ, 3.140625, R3 ;  /* 0x40490000ff007823 */ /* 0x000fca0000000003 */
[----:B------:R-:W-:-:S13]  /*08c0*/  FSETP.GT.AND P0, PT, |R0|, 1.469367938527859385e-39, PT ;  /* 0x001000000000780b */ /* 0x000fda0003f04200 */
[----:B------:R-:W-:Y:S05]  /*08d0*/  @P0 BRA P1, `(.L_x_12) ;  /* 0x0000000000180947 */ /* 0x000fea0000800000 */
[----:B------:R-:W-:Y:S01]  /*08e0*/  MOV R10, R12 ;  /* 0x0000000c000a7202 */ /* 0x000fe20000000f00 */
[----:B------:R-:W-:Y:S01]  /*08f0*/  IMAD.MOV.U32 R11, RZ, RZ, R13 ;  /* 0x000000ffff0b7224 */ /* 0x000fe200078e000d */
[----:B------:R-:W-:Y:S01]  /*0900*/  MOV R20, 0x940 ;  /* 0x0000094000147802 */ /* 0x000fe20000000f00 */
[----:B------:R-:W-:Y:S02]  /*0910*/  IMAD.MOV.U32 R8, RZ, RZ, RZ ;  /* 0x000000ffff087224 */ /* 0x000fe400078e00ff */
[----:B------:R-:W-:-:S07]  /*0920*/  IMAD.MOV.U32 R9, RZ, RZ, 0x40490000 ;  /* 0x40490000ff097424 */ /* 0x000fce00078e00ff */
[----:B--2---:R-:W-:Y:S05]  /*0930*/  CALL.REL.NOINC `($__internal_1_$__cuda_sm20_div_rn_f64_full) ;  /* 0x0000001400907944 */ /* 0x004fea0003c00000 */
.L_x_12:
[----:B--2---:R-:W-:Y:S05]  /*0940*/  BSYNC.RECONVERGENT B1 ;  /* 0x0000000000017941 */ /* 0x004fea0003800200 */
.L_x_11:
[----:B------:R-:W-:Y:S01]  /*0950*/  DADD R26, -RZ, |R2| ;  /* 0x00000000ff1a7229 */ /* 0x000fe20000000502 */
[----:B------:R-:W-:Y:S01]  /*0960*/  BSSY.RECONVERGENT B1, `(.L_x_13) ;  /* 0x0000003000017945 */ /* 0x000fe20003800200 */
[----:B------:R-:W-:-:S09]  /*0970*/  MOV R0, 0x990 ;  /* 0x0000099000007802 */ /* 0x000fd20000000f00 */
[----:B------:R-:W-:Y:S05]  /*0980*/  CALL.REL.NOINC `($_Z16cuda_initial_PMLPfS_iiffff$__internal_accurate_pow) ;  /* 0x0000001800ec7944 */ /* 0x000fea0003c00000 */
[----:B------:R-:W-:Y:S05]  /*0990*/  BSYNC.RECONVERGENT B1 ;  /* 0x0000000000017941 */ /* 0x000fea0003800200 */
.L_x_13:
[C---:B------:R-:W-:Y:S01]  /*09a0*/  DADD R10, R2.reuse, 2 ;  /* 0x40000000020a7429 */ /* 0x040fe20000000000 */
[----:B------:R-:W0:Y:S01]  /*09b0*/  LDCU UR4, c[0x0][0x3a0] ;  /* 0x00007400ff0477ac */ /* 0x000e220008000800 */
[----:B------:R-:W-:Y:S01]  /*09c0*/  DSETP.NEU.AND P1, PT, R2, RZ, PT ;  /* 0x000000ff0200722a */ /* 0x000fe20003f2d000 */
[----:B------:R-:W-:Y:S07]  /*09d0*/  BSSY.RECONVERGENT B1, `(.L_x_14) ;  /* 0x000001d000017945 */ /* 0x000fee0003800200 */
[----:B------:R-:W-:-:S04]  /*09e0*/  LOP3.LUT R10, R11, 0x7ff00000, RZ, 0xc0, !PT ;  /* 0x7ff000000b0a7812 */ /* 0x000fc800078ec0ff */
[----:B------:R-:W-:Y:S02]  /*09f0*/  ISETP.NE.AND P0, PT, R10, 0x7ff00000, PT ;  /* 0x7ff000000a00780c */ /* 0x000fe40003f05270 */
[----:B------:R-:W-:Y:S01]  /*0a00*/  @!P1 CS2R R8, SRZ ;  /* 0x0000000000089805 */ /* 0x000fe2000001ff00 */
[----:B------:R-:W-:Y:S01]  /*0a10*/  DSETP.NEU.AND P1, PT, R2, 1, PT ;  /* 0x3ff000000200742a */ /* 0x000fe20003f2d000 */
[----:B0-----:R-:W-:-:S04]  /*0a20*/  FMUL R0, R7, UR4 ;  /* 0x0000000407007c20 */ /* 0x001fc80008400000 */
[----:B------:R-:W0:Y:S05]  /*0a30*/  F2F.F64.F32 R10, R0 ;  /* 0x00000000000a7310 */ /* 0x000e2a0000201800 */
[----:B------:R-:W-:-:S14]  /*0a40*/  DSETP.NEU.OR P0, PT, |R2|, +INF , P0 ;  /* 0x7ff000000200742a */ /* 0x000fdc000070d600 */
[----:B------:R-:W-:Y:S02]  /*0a50*/  @!P0 IMAD.MOV.U32 R8, RZ, RZ, 0x0 ;  /* 0x00000000ff088424 */ /* 0x000fe400078e00ff */
[----:B------:R-:W-:-:S03]  /*0a60*/  @!P0 IMAD.MOV.U32 R9, RZ, RZ, 0x7ff00000 ;  /* 0x7ff00000ff098424 */ /* 0x000fc600078e00ff */
[----:B------:R-:W-:Y:S01]  /*0a70*/  FSEL R2, R8, RZ, P1 ;  /* 0x000000ff08027208 */ /* 0x000fe20000800000 */
[----:B------:R-:W-:Y:S01]  /*0a80*/  IMAD.MOV.U32 R8, RZ, RZ, 0x0 ;  /* 0x00000000ff087424 */ /* 0x000fe200078e00ff */
[----:B------:R-:W-:Y:S02]  /*0a90*/  FSEL R3, R9, 1.875, P1 ;  /* 0x3ff0000009037808 */ /* 0x000fe40000800000 */
[----:B------:R-:W-:-:S04]  /*0aa0*/  MOV R9, 0x3ff00000 ;  /* 0x3ff0000000097802 */ /* 0x000fc80000000f00 */
[----:B0-----:R-:W-:-:S08]  /*0ab0*/  DMUL R2, R10, R2 ;  /* 0x000000020a027228 */ /* 0x001fd00000000000 */
[----:B------:R-:W-:-:S06]  /*0ac0*/  DFMA R14, R2, 0.5, R8 ;  /* 0x3fe00000020e782b */ /* 0x000fcc0000000008 */
[----:B------:R-:W0:Y:S04]  /*0ad0*/  MUFU.RCP64H R9, R15 ;  /* 0x0000000f00097308 */ /* 0x000e280000001800 */
[----:B------:R-:W-:-:S05]  /*0ae0*/  VIADD R8, R15, 0x300402 ;  /* 0x003004020f087836 */ /* 0x000fca0000000000 */
[----:B------:R-:W-:Y:S01]  /*0af0*/  FSETP.GEU.AND P0, PT, |R8|, 5.8789094863358348022e-39, PT ;  /* 0x004004020800780b */ /* 0x000fe20003f0e200 */
[----:B0-----:R-:W-:-:S08]  /*0b00*/  DFMA R10, -R14, R8, 1 ;  /* 0x3ff000000e0a742b */ /* 0x001fd00000000108 */
[----:B------:R-:W-:-:S08]  /*0b10*/  DFMA R10, R10, R10, R10 ;  /* 0x0000000a0a0a722b */ /* 0x000fd0000000000a */
[----:B------:R-:W-:-:S08]  /*0b20*/  DFMA R10, R8, R10, R8 ;  /* 0x0000000a080a722b */ /* 0x000fd00000000008 */
[----:B------:R-:W-:-:S08]  /*0b30*/  DFMA R12, -R14, R10, 1 ;  /* 0x3ff000000e0c742b */ /* 0x000fd0000000010a */
[----:B------:R-:W-:Y:S01]  /*0b40*/  DFMA R10, R10, R12, R10 ;  /* 0x0000000c0a0a722b */ /* 0x000fe2000000000a */
[----:B------:R-:W-:Y:S10]  /*0b50*/  @P0 BRA `(.L_x_15) ;  /* 0x0000000000100947 */ /* 0x000ff40003800000 */
[----:B------:R-:W-:Y:S02]  /*0b60*/  LOP3.LUT R12, R15, 0x7fffffff, RZ, 0xc0, !PT ;  /* 0x7fffffff0f0c7812 */ /* 0x000fe400078ec0ff */
[----:B------:R-:W-:-:S03]  /*0b70*/  MOV R0, 0xba0 ;  /* 0x00000ba000007802 */ /* 0x000fc60000000f00 */
[----:B------:R-:W-:-:S07]  /*0b80*/  VIADD R12, R12, 0xfff00000 ;  /* 0xfff000000c0c7836 */ /* 0x000fce0000000000 */
[----:B------:R-:W-:Y:S05]  /*0b90*/  CALL.REL.NOINC `($__internal_0_$__cuda_sm20_dblrcp_rn_slowpath_v3) ;  /* 0x0000001000547944 */ /* 0x000fea0003c00000 */
.L_x_15:
[----:B------:R-:W-:Y:S05]  /*0ba0*/  BSYNC.RECONVERGENT B1 ;  /* 0x0000000000017941 */ /* 0x000fea0003800200 */
.L_x_14:
[----:B------:R-:W0:Y:S01]  /*0bb0*/  F2F.F32.F64 R11, R10 ;  /* 0x0000000a000b7310 */ /* 0x000e220000301000 */
[----:B------:R-:W-:Y:S01]  /*0bc0*/  IMAD.MOV.U32 R14, RZ, RZ, 0x0 ;  /* 0x00000000ff0e7424 */ /* 0x000fe200078e00ff */
[----:B------:R-:W1:Y:S01]  /*0bd0*/  LDC.64 R12, c[0x0][0x380] ;  /* 0x0000e000ff0c7b82 */ /* 0x000e620000000a00 */
[----:B------:R-:W-:-:S06]  /*0be0*/  IMAD.MOV.U32 R15, RZ, RZ, 0x3ff00000 ;  /* 0x3ff00000ff0f7424 */ /* 0x000fcc00078e00ff */
[----:B------:R-:W-:Y:S01]  /*0bf0*/  DFMA R2, R2, -0.5, R14 ;  /* 0xbfe000000202782b */ /* 0x000fe2000000000e */
[----:B------:R-:W2:Y:S01]  /*0c00*/  LDC.64 R14, c[0x0][0x388] ;  /* 0x0000e200ff0e7b82 */ /* 0x000ea20000000a00 */
[----:B0-----:R-:W0:Y:S06]  /*0c10*/  F2F.F64.F32 R8, R11 ;  /* 0x0000000b00087310 */ /* 0x001e2c0000201800 */
[----:B0-----:R-:W-:Y:S01]  /*0c20*/  DMUL R8, R8, R2 ;  /* 0x0000000208087228 */ /* 0x001fe20000000000 */
[----:B-1----:R-:W-:-:S04]  /*0c30*/  IMAD.WIDE R2, R4, 0x4, R12 ;  /* 0x0000000404027825 */ /* 0x002fc800078e020c */
[----:B--2---:R-:W-:Y:S01]  /*0c40*/  IMAD.WIDE R12, R4, 0x4, R14 ;  /* 0x00000004040c7825 */ /* 0x004fe200078e020e */
[----:B------:R1:W-:Y:S04]  /*0c50*/  STG.E desc[UR6][R2.64], R11 ;  /* 0x0000000b02007986 */ /* 0x0003e8000c101906 */
[----:B------:R-:W0:Y:S02]  /*0c60*/  F2F.F32.F64 R9, R8 ;  /* 0x0000000800097310 */ /* 0x000e240000301000 */
[----:B0-----:R1:W-:Y:S01]  /*0c70*/  STG.E desc[UR6][R12.64], R9 ;  /* 0x000000090c007986 */ /* 0x0013e2000c101906 */
[----:B------:R-:W-:Y:S05]  /*0c80*/  BRA `(.L_x_16) ;  /* 0x0000000400487947 */ /* 0x000fea0003800000 */
.L_x_10:
[----:B------:R-:W-:-:S05]  /*0c90*/  VIADD R3, R0, 0x3a ;  /* 0x0000003a00037836 */ /* 0x000fca0000000000 */
[----:B------:R-:W-:-:S13]  /*0ca0*/  ISETP.GE.AND P0, PT, R6, R3, PT ;  /* 0x000000030600720c */ /* 0x000fda0003f06270 */
[----:B------:R-:W-:Y:S05]  /*0cb0*/  @!P0 BRA `(.L_x_16) ;  /* 0x00000004003c8947 */ /* 0x000fea0003800000 */
[----:B------:R-:W0:Y:S01]  /*0cc0*/  MUFU.RCP64H R13, 50 ;  /* 0x40490000000d7908 */ /* 0x000e220000001800 */
[----:B------:R-:W-:Y:S01]  /*0cd0*/  IMAD.MOV.U32 R2, RZ, RZ, 0x0 ;  /* 0x00000000ff027424 */ /* 0x000fe200078e00ff */
[----:B------:R-:W-:Y:S01]  /*0ce0*/  MOV R3, 0x40490000 ;  /* 0x4049000000037802 */ /* 0x000fe20000000f00 */
[----:B------:R-:W-:Y:S01]  /*0cf0*/  IMAD.MOV.U32 R12, RZ, RZ, 0x1 ;  /* 0x00000001ff0c7424 */ /* 0x000fe200078e00ff */
[----:B------:R-:W-:Y:S04]  /*0d00*/  BSSY.RECONVERGENT B1, `(.L_x_17) ;  /* 0x0000017000017945 */ /* 0x000fe80003800200 */
[----:B------:R-:W1:Y:S08]  /*0d10*/  I2F.F64.U32 R8, R6 ;  /* 0x0000000600087312 */ /* 0x000e700000201800 */
[----:B------:R-:W3:Y:S01]  /*0d20*/  I2F.F64 R10, R0 ;  /* 0x00000000000a7312 */ /* 0x000ee20000201c00 */
[----:B0-----:R-:W-:-:S02]  /*0d30*/  DFMA R14, R12, -R2, 1 ;  /* 0x3ff000000c0e742b */ /* 0x001fc40000000802 */
[----:B-1----:R-:W-:-:S06]  /*0d40*/  DADD R8, R8, 0.5 ;  /* 0x3fe0000008087429 */ /* 0x002fcc0000000000 */
[----:B------:R-:W-:Y:S02]  /*0d50*/  DFMA R14, R14, R14, R14 ;  /* 0x0000000e0e0e722b */ /* 0x000fe4000000000e */
[----:B---3--:R-:W-:-:S06]  /*0d60*/  DADD R8, R8, -R10 ;  /* 0x0000000008087229 */ /* 0x008fcc000000080a */
[----:B------:R-:W-:Y:S02]  /*0d70*/  DFMA R14, R12, R14, R12 ;  /* 0x0000000e0c0e722b */ /* 0x000fe4000000000c */
[----:B------:R-:W-:-:S06]  /*0d80*/  DADD R8, R8, -8 ;  /* 0xc020000008087429 */ /* 0x000fcc0000000000 */
[----:B------:R-:W-:Y:S02]  /*0d90*/  DFMA R2, R14, -R2, 1 ;  /* 0x3ff000000e02742b */ /* 0x000fe40000000802 */
[----:B------:R-:W-:-:S06]  /*0da0*/  DADD R10, R8, -50 ;  /* 0xc0490000080a7429 */ /* 0x000fcc0000000000 */
[----:B------:R-:W-:-:S08]  /*0db0*/  DFMA R14, R14, R2, R14 ;  /* 0x000000020e0e722b */ /* 0x000fd0000000000e */
[----:B------:R-:W-:Y:S01]  /*0dc0*/  DMUL R2, R14, R10 ;  /* 0x0000000a0e027228 */ /* 0x000fe20000000000 */
[----:B------:R-:W-:-:S07]  /*0dd0*/  FSETP.GEU.AND P1, PT, |R11|, 6.5827683646048100446e-37, PT ;  /* 0x036000000b00780b */ /* 0x000fce0003f2e200 */
[----:B------:R-:W-:-:S08]  /*0de0*/  DFMA R8, R2, -50, R10 ;  /* 0xc04900000208782b */ /* 0x000fd0000000000a */
[----:B------:R-:W-:-:S10]  /*0df0*/  DFMA R2, R14, R8, R2 ;  /* 0x000000080e02722b */ /* 0x000fd40000000002 */
[----:B------:R-:W-:-:S05]  /*0e00*/  FFMA R0, RZ, 3.140625, R3 ;  /* 0x40490000ff007823 */ /* 0x000fca0000000003 */
[----:B------:R-:W-:-:S13]  /*0e10*/  FSETP.GT.AND P0, PT, |R0|, 1.469367938527859385e-39, PT ;  /* 0x001000000000780b */ /* 0x000fda0003f04200 */
[----:B------:R-:W-:Y:S05]  /*0e20*/  @P0 BRA P1, `(.L_x_18) ;  /* 0x0000000000100947 */ /* 0x000fea0000800000 */
[----:B------:R-:W-:Y:S01]  /*0e30*/  IMAD.MOV.U32 R8, RZ, RZ, RZ ;  /* 0x000000ffff087224 */ /* 0x000fe200078e00ff */
[----:B------:R-:W-:Y:S01]  /*0e40*/  MOV R20, 0xe70 ;  /* 0x00000e7000147802 */ /* 0x000fe20000000f00 */
[----:B------:R-:W-:-:S07]  /*0e50*/  IMAD.MOV.U32 R9, RZ, RZ, 0x40490000 ;  /* 0x40490000ff097424 */ /* 0x000fce00078e00ff */
[----:B--2---:R-:W-:Y:S05]  /*0e60*/  CALL.REL.NOINC `($__internal_1_$__cuda_sm20_div_rn_f64_full) ;  /* 0x0000001000447944 */ /* 0x004fea0003c00000 */
.L_x_18:
[----:B--2---:R-:W-:Y:S05]  /*0e70*/  BSYNC.RECONVERGENT B1 ;  /* 0x0000000000017941 */ /* 0x004fea0003800200 */
.L_x_17:
[----:B------:R-:W-:Y:S01]  /*0e80*/  DADD R26, -RZ, |R2| ;  /* 0x00000000ff1a7229 */ /* 0x000fe20000000502 */
[----:B------:R-:W-:Y:S01]  /*0e90*/  BSSY.RECONVERGENT B1, `(.L_x_19) ;  /* 0x0000003000017945 */ /* 0x000fe20003800200 */
[----:B------:R-:W-:-:S09]  /*0ea0*/  MOV R0, 0xec0 ;  /* 0x00000ec000007802 */ /* 0x000fd20000000f00 */
[----:B------:R-:W-:Y:S05]  /*0eb0*/  CALL.REL.NOINC `($_Z16cuda_initial_PMLPfS_iiffff$__internal_accurate_pow) ;  /* 0x0000001400a07944 */ /* 0x000fea0003c00000 */
[----:B------:R-:W-:Y:S05]  /*0ec0*/  BSYNC.RECONVERGENT B1 ;  /* 0x0000000000017941 */ /* 0x000fea0003800200 */
.L_x_19:
[C---:B------:R-:W-:Y:S01]  /*0ed0*/  DADD R10, R2.reuse, 2 ;  /* 0x40000000020a7429 */ /* 0x040fe20000000000 */
[----:B------:R-:W0:Y:S01]  /*0ee0*/  LDCU UR4, c[0x0][0x3a0] ;  /* 0x00007400ff0477ac */ /* 0x000e220008000800 */
[----:B------:R-:W-:Y:S01]  /*0ef0*/  DSETP.NEU.AND P1, PT, R2, RZ, PT ;  /* 0x000000ff0200722a */ /* 0x000fe20003f2d000 */
[----:B------:R-:W-:Y:S01]  /*0f00*/  IMAD.MOV.U32 R14, RZ, RZ, 0x0 ;  /* 0x00000000ff0e7424 */ /* 0x000fe200078e00ff */
[----:B------:R-:W-:Y:S01]  /*0f10*/  MOV R15, 0x3ff00000 ;  /* 0x3ff00000000f7802 */ /* 0x000fe20000000f00 */
[----:B------:R-:W-:Y:S05]  /*0f20*/  BSSY.RECONVERGENT B1, `(.L_x_20) ;  /* 0x000001b000017945 */ /* 0x000fea0003800200 */
        /* <DEDUP_REMOVED lines=9> */
[----:B------:R-:W-:Y:S02]  /*0fc0*/  FSEL R2, R8, RZ, P1 ;  /* 0x000000ff08027208 */ /* 0x000fe40000800000 */
[----:B------:R-:W-:-:S06]  /*0fd0*/  FSEL R3, R9, 1.875, P1 ;  /* 0x3ff0000009037808 */ /* 0x000fcc0000800000 */
        /* <DEDUP_REMOVED lines=15> */
.L_x_21:
[----:B------:R-:W-:Y:S05]  /*10d0*/  BSYNC.RECONVERGENT B1 ;  /* 0x0000000000017941 */ /* 0x000fea0003800200 */
.L_x_20:
[----:B------:R-:W0:Y:S01]  /*10e0*/  F2F.F32.F64 R11, R10 ;  /* 0x0000000a000b7310 */ /* 0x000e220000301000 */
[----:B------:R-:W-:Y:S01]  /*10f0*/  IMAD.MOV.U32 R14, RZ, RZ, 0x0 ;  /* 0x00000000ff0e7424 */ /* 0x000fe200078e00ff */
[----:B------:R-:W1:Y:S01]  /*1100*/  LDC.64 R12, c[0x0][0x380] ;  /* 0x0000e000ff0c7b82 */ /* 0x000e620000000a00 */
[----:B------:R-:W-:-:S06]  /*1110*/  IMAD.MOV.U32 R15, RZ, RZ, 0x3ff00000 ;  /* 0x3ff00000ff0f7424 */ /* 0x000fcc00078e00ff */
[----:B------:R-:W-:Y:S01]  /*1120*/  DFMA R2, R2, -0.5, R14 ;  /* 0xbfe000000202782b */ /* 0x000fe2000000000e */
[----:B------:R-:W2:Y:S01]  /*1130*/  LDC.64 R14, c[0x0][0x388] ;  /* 0x0000e200ff0e7b82 */ /* 0x000ea20000000a00 */
[----:B0-----:R-:W0:Y:S01]  /*1140*/  F2F.F64.F32 R8, R11 ;  /* 0x0000000b00087310 */ /* 0x001e220000201800 */
[----:B-1----:R-:W-:-:S05]  /*1150*/  IMAD.WIDE R12, R4, 0x4, R12 ;  /* 0x00000004040c7825 */ /* 0x002fca00078e020c */
[----:B0-----:R-:W-:Y:S01]  /*1160*/  DMUL R2, R8, R2 ;  /* 0x0000000208027228 */ /* 0x001fe20000000000 */
[----:B------:R0:W-:Y:S01]  /*1170*/  STG.E desc[UR6][R12.64], R11 ;  /* 0x0000000b0c007986 */ /* 0x0001e2000c101906 */
[----:B--2---:R-:W-:-:S08]  /*1180*/  IMAD.WIDE R14, R4, 0x4, R14 ;  /* 0x00000004040e7825 */ /* 0x004fd000078e020e */
[----:B------:R-:W1:Y:S02]  /*1190*/  F2F.F32.F64 R3, R2 ;  /* 0x0000000200037310 */ /* 0x000e640000301000 */
[----:B-1----:R0:W-:Y:S02]  /*11a0*/  STG.E desc[UR6][R14.64], R3 ;  /* 0x000000030e007986 */ /* 0x0021e4000c101906 */
.L_x_16:
[----:B--2---:R-:W-:Y:S05]  /*11b0*/  BSYNC.RECONVERGENT B0 ;  /* 0x0000000000007941 */ /* 0x004fea0003800200 */
.L_x_9:
[----:B------:R-:W-:Y:S01]  /*11c0*/  ISETP.GT.AND P0, PT, R5, 0x31, PT ;  /* 0x000000310500780c */ /* 0x000fe20003f04270 */
[----:B------:R-:W-:-:S12]  /*11d0*/  BSSY.RECONVERGENT B0, `(.L_x_22) ;  /* 0x00000a1000007945 */ /* 0x000fd80003800200 */
[----:B------:R-:W-:Y:S05]  /*11e0*/  @P0 BRA `(.L_x_23) ;  /* 0x0000000400300947 */ /* 0x000fea0003800000 */
[----:B-1----:R-:W1:Y:S01]  /*11f0*/  MUFU.RCP64H R9, 50 ;  /* 0x4049000000097908 */ /* 0x002e620000001800 */
[----:B------:R-:W-:Y:S01]  /*1200*/  IMAD.MOV.U32 R10, RZ, RZ, 0x0 ;  /* 0x00000000ff0a7424 */ /* 0x000fe200078e00ff */
[----:B------:R-:W-:Y:S01]  /*1210*/  MOV R8, 0x1 ;  /* 0x0000000100087802 */ /* 0x000fe20000000f00 */
[----:B0-----:R-:W-:Y:S01]  /*1220*/  IMAD.MOV.U32 R11, RZ, RZ, 0x40490000 ;  /* 0x40490000ff0b7424 */ /* 0x001fe200078e00ff */
[----:B------:R-:W0:Y:S01]  /*1230*/  LDCU UR4, c[0x0][0x3a0] ;  /* 0x00007400ff0477ac */ /* 0x000e220008000800 */
[----:B------:R-:W-:Y:S04]  /*1240*/  BSSY.RECONVERGENT B1, `(.L_x_24) ;  /* 0x0000014000017945 */ /* 0x000fe80003800200 */
[----:B-1----:R-:W-:Y:S01]  /*1250*/  DFMA R2, R8, -R10, 1 ;  /* 0x3ff000000802742b */ /* 0x002fe2000000080a */
[----:B0-----:R-:W-:-:S07]  /*1260*/  FMUL R7, R7, UR4 ;  /* 0x0000000407077c20 */ /* 0x001fce0008400000 */
        /* <DEDUP_REMOVED lines=16> */
[----:B------:R-:W-:Y:S05]  /*1370*/  CALL.REL.NOINC `($__internal_1_$__cuda_sm20_div_rn_f64_full) ;  /* 0x0000000c00007944 */ /* 0x000fea0003c00000 */
.L_x_25:
[----:B------:R-:W-:Y:S05]  /*1380*/  BSYNC.RECONVERGENT B1 ;  /* 0x0000000000017941 */ /* 0x000fea0003800200 */
.L_x_24:
[----:B------:R-:W-:Y:S01]  /*1390*/  DADD R26, -RZ, |R2| ;  /* 0x00000000ff1a7229 */ /* 0x000fe20000000502 */
[----:B------:R-:W-:Y:S01]  /*13a0*/  BSSY.RECONVERGENT B1, `(.L_x_26) ;  /* 0x0000003000017945 */ /* 0x000fe20003800200 */
[----:B------:R-:W-:-:S09]  /*13b0*/  MOV R0, 0x13d0 ;  /* 0x000013d000007802 */ /* 0x000fd20000000f00 */
[----:B------:R-:W-:Y:S05]  /*13c0*/  CALL.REL.NOINC `($_Z16cuda_initial_PMLPfS_iiffff$__internal_accurate_pow) ;  /* 0x00000010005c7944 */ /* 0x000fea0003c00000 */
[----:B------:R-:W-:Y:S05]  /*13d0*/  BSYNC.RECONVERGENT B1 ;  /* 0x0000000000017941 */ /* 0x000fea0003800200 */
.L_x_26:
[C---:B------:R-:W-:Y:S01]  /*13e0*/  DADD R10, R2.reuse, 2 ;  /* 0x40000000020a7429 */ /* 0x040fe20000000000 */
[----:B------:R-:W-:Y:S01]  /*13f0*/  IMAD.MOV.U32 R14, RZ, RZ, 0x0 ;  /* 0x00000000ff0e7424 */ /* 0x000fe200078e00ff */
[----:B------:R-:W-:Y:S01]  /*1400*/  DSETP.NEU.AND P1, PT, R2, RZ, PT ;  /* 0x000000ff0200722a */ /* 0x000fe20003f2d000 */
[----:B------:R-:W-:Y:S01]  /*1410*/  IMAD.MOV.U32 R15, RZ, RZ, 0x3ff00000 ;  /* 0x3ff00000ff0f7424 */ /* 0x000fe200078e00ff */
[----:B------:R-:W-:Y:S06]  /*1420*/  BSSY.RECONVERGENT B1, `(.L_x_27) ;  /* 0x000001a000017945 */ /* 0x000fec0003800200 */
[----:B------:R-:W-:-:S04]  /*1430*/  LOP3.LUT R10, R11, 0x7ff00000, RZ, 0xc0, !PT ;  /* 0x7ff000000b0a7812 */ /* 0x000fc800078ec0ff */
[----:B------:R-:W-:Y:S02]  /*1440*/  ISETP.NE.AND P0, PT, R10, 0x7ff00000, PT ;  /* 0x7ff000000a00780c */ /* 0x000fe40003f05270 */
[----:B------:R-:W0:Y:S01]  /*1450*/  F2F.F64.F32 R10, R7 ;  /* 0x00000007000a7310 */ /* 0x000e220000201800 */
[----:B------:R-:W-:Y:S01]  /*1460*/  @!P1 CS2R R8, SRZ ;  /* 0x0000000000089805 */ /* 0x000fe2000001ff00 */
[----:B------:R-:W-:-:S09]  /*1470*/  DSETP.NEU.AND P1, PT, R2, 1, PT ;  /* 0x3ff000000200742a */ /* 0x000fd20003f2d000 */
        /* <DEDUP_REMOVED lines=8> */
[----:B------:R-:W-:-:S04]  /*1500*/  IADD3 R8, PT, PT, R15, 0x300402, RZ ;  /* 0x003004020f087810 */ /* 0x000fc80007ffe0ff */
[----:B------:R-:W-:Y:S02]  /*1510*/  FSETP.GEU.AND P0, PT, |R8|, 5.8789094863358348022e-39, PT ;  /* 0x004004020800780b */ /* 0x000fe40003f0e200 */
        /* <DEDUP_REMOVED lines=10> */
.L_x_28:
[----:B------:R-:W-:Y:S05]  /*15c0*/  BSYNC.RECONVERGENT B1 ;  /* 0x0000000000017941 */ /* 0x000fea0003800200 */
.L_x_27:
        /* <DEDUP_REMOVED lines=12> */
[----:B-1----:R0:W-:Y:S01]  /*1690*/  STG.E desc[UR6][R14.64], R3 ;  /* 0x000000030e007986 */ /* 0x0021e2000c101906 */
[----:B------:R-:W-:Y:S05]  /*16a0*/  BRA `(.L_x_29) ;  /* 0x00000004004c7947 */ /* 0x000fea0003800000 */
.L_x_23:
[----:B------:R-:W2:Y:S02]  /*16b0*/  LDC R16, c[0x0][0x390] ;  /* 0x0000e400ff107b82 */ /* 0x000ea40000000800 */
[----:B--2---:R-:W-:-:S05]  /*16c0*/  VIADD R0, R16, 0x3a ;  /* 0x0000003a10007836 */ /* 0x004fca0000000000 */
[----:B------:R-:W-:-:S13]  /*16d0*/  ISETP.GE.AND P0, PT, R5, R0, PT ;  /* 0x000000000500720c */ /* 0x000fda0003f06270 */
[----:B------:R-:W-:Y:S05]  /*16e0*/  @!P0 BRA `(.L_x_29) ;  /* 0x00000004003c8947 */ /* 0x000fea0003800000 */
[----:B01----:R-:W0:Y:S01]  /*16f0*/  MUFU.RCP64H R13, 50 ;  /* 0x40490000000d7908 */ /* 0x003e220000001800 */
[----:B------:R-:W-:Y:S01]  /*1700*/  IMAD.MOV.U32 R2, RZ, RZ, 0x0 ;  /* 0x00000000ff027424 */ /* 0x000fe200078e00ff */
[----:B------:R-:W-:Y:S01]  /*1710*/  MOV R12, 0x1 ;  /* 0x00000001000c7802 */ /* 0x000fe20000000f00 */
[----:B------:R-:W-:Y:S01]  /*1720*/  IMAD.MOV.U32 R3, RZ, RZ, 0x40490000 ;  /* 0x40490000ff037424 */ /* 0x000fe200078e00ff */
[----:B------:R-:W1:Y:S01]  /*1730*/  LDCU UR4, c[0x0][0x3a0] ;  /* 0x00007400ff0477ac */ /* 0x000e620008000800 */
[----:B------:R-:W-:Y:S03]  /*1740*/  BSSY.RECONVERGENT B1, `(.L_x_30) ;  /* 0x0000018000017945 */ /* 0x000fe60003800200 */
[----:B------:R-:W2:Y:S08]  /*1750*/  I2F.F64.U32 R8, R5 ;  /* 0x0000000500087312 */ /* 0x000eb00000201800 */
[----:B------:R-:W3:Y:S01]  /*1760*/  I2F.F64 R10, R16 ;  /* 0x00000010000a7312 */ /* 0x000ee20000201c00 */
[----:B0-----:R-:W-:Y:S01]  /*1770*/  DFMA R14, R12, -R2, 1 ;  /* 0x3ff000000c0e742b */ /* 0x001fe20000000802 */
[----:B-1----:R-:W-:Y:S01]  /*1780*/  FMUL R7, R7, UR4 ;  /* 0x0000000407077c20 */ /* 0x002fe20008400000 */
[----:B--2---:R-:W-:-:S06]  /*1790*/  DADD R8, R8, 0.5 ;  /* 0x3fe0000008087429 */ /* 0x004fcc0000000000 */
        /* <DEDUP_REMOVED lines=18> */
.L_x_31:
[----:B------:R-:W-:Y:S05]  /*18c0*/  BSYNC.RECONVERGENT B1 ;  /* 0x0000000000017941 */ /* 0x000fea0003800200 */
.L_x_30:
[----:B------:R-:W-:Y:S01]  /*18d0*/  DADD R26, -RZ, |R2| ;  /* 0x00000000ff1a7229 */ /* 0x000fe20000000502 */
[----:B------:R-:W-:Y:S01]  /*18e0*/  BSSY.RECONVERGENT B1, `(.L_x_32) ;  /* 0x0000003000017945 */ /* 0x000fe20003800200 */
[----:B------:R-:W-:-:S09]  /*18f0*/  MOV R0, 0x1910 ;  /* 0x0000191000007802 */ /* 0x000fd20000000f00 */
[----:B------:R-:W-:Y:S05]  /*1900*/  CALL.REL.NOINC `($_Z16cuda_initial_PMLPfS_iiffff$__internal_accurate_pow) ;  /* 0x0000000c000c7944 */ /* 0x000fea0003c00000 */
[----:B------:R-:W-:Y:S05]  /*1910*/  BSYNC.RECONVERGENT B1 ;  /* 0x0000000000017941 */ /* 0x000fea0003800200 */
.L_x_32:
        /* <DEDUP_REMOVED lines=30> */
.L_x_34:
[----:B------:R-:W-:Y:S05]  /*1b00*/  BSYNC.RECONVERGENT B1 ;  /* 0x0000000000017941 */ /* 0x000fea0003800200 */
.L_x_33:
        /* <DEDUP_REMOVED lines=11> */
[----:B------:R-:W0:Y:S02]  /*1bc0*/  F2F.F32.F64 R3, R2 ;  /* 0x0000000200037310 */ /* 0x000e240000301000 */
[----:B0-----:R3:W-:Y:S02]  /*1bd0*/  STG.E desc[UR6][R14.64], R3 ;  /* 0x000000030e007986 */ /* 0x0017e4000c101906 */
.L_x_29:
[----:B------:R-:W-:Y:S05]  /*1be0*/  BSYNC.RECONVERGENT B0 ;  /* 0x0000000000007941 */ /* 0x000fea0003800200 */
.L_x_22:
[----:B------:R-:W2:Y:S02]  /*1bf0*/  LDCU.64 UR4, c[0x0][0x390] ;  /* 0x00007200ff0477ac */ /* 0x000ea40008000a00 */
[----:B--2---:R-:W-:Y:S02]  /*1c00*/  UIADD3 UR5, UPT, UPT, UR5, 0x3a, URZ ;  /* 0x0000003a05057890 */ /* 0x004fe4000fffe0ff */
[----:B------:R-:W-:-:S04]  /*1c10*/  UIADD3 UR4, UPT, UPT, UR4, 0x3a, URZ ;  /* 0x0000003a04047890 */ /* 0x000fc8000fffe0ff */
[----:B------:R-:W-:Y:S02]  /*1c20*/  ISETP.GE.AND P0, PT, R6, UR5, PT ;  /* 0x0000000506007c0c */ /* 0x000fe4000bf06270 */
[C---:B------:R-:W-:Y:S02]  /*1c30*/  VIMNMX R6, PT, PT, R5.reuse, R6, PT ;  /* 0x0000000605067248 */ /* 0x040fe40003fe0100 */
[----:B------:R-:W-:-:S04]  /*1c40*/  ISETP.GE.OR P0, PT, R5, UR4, P0 ;  /* 0x0000000405007c0c */ /* 0x000fc80008706670 */
[----:B------:R-:W-:-:S13]  /*1c50*/  ISETP.LT.OR P0, PT, R6, 0x32, P0 ;  /* 0x000000320600780c */ /* 0x000fda0000701670 */
[----:B------:R-:W-:Y:S05]  /*1c60*/  @P0 EXIT ;  /* 0x000000000000094d */ /* 0x000fea0003800000 */
[----:B01-3--:R-:W0:Y:S01]  /*1c70*/  LDC.64 R2, c[0x0][0x380] ;  /* 0x0000e000ff027b82 */ /* 0x00be220000000a00 */
[----:B------:R-:W-:-:S07]  /*1c80*/  IMAD.MOV.U32 R5, RZ, RZ, 0x3f800000 ;  /* 0x3f800000ff057424 */ /* 0x000fce00078e00ff */
[----:B------:R-:W1:Y:S01]  /*1c90*/  LDC.64 R6, c[0x0][0x388] ;  /* 0x0000e200ff067b82 */ /* 0x000e620000000a00 */
[----:B0-----:R-:W-:-:S05]  /*1ca0*/  IMAD.WIDE R2, R4, 0x4, R2 ;  /* 0x0000000404027825 */ /* 0x001fca00078e0202 */
[----:B------:R-:W-:Y:S01]  /*1cb0*/  STG.E desc[UR6][R2.64], R5 ;  /* 0x0000000502007986 */ /* 0x000fe2000c101906 */
[----:B-1----:R-:W-:-:S05]  /*1cc0*/  IMAD.WIDE R6, R4, 0x4, R6 ;  /* 0x0000000404067825 */ /* 0x002fca00078e0206 */
[----:B------:R-:W-:Y:S01]  /*1cd0*/  STG.E desc[UR6][R6.64], R5 ;  /* 0x0000000506007986 */ /* 0x000fe2000c101906 */
[----:B------:R-:W-:Y:S05]  /*1ce0*/  EXIT ;  /* 0x000000000000794d */ /* 0x000fea0003800000 */
        .weak           $__internal_0_$__cuda_sm20_dblrcp_rn_slowpath_v3
        .type           $__internal_0_$__cuda_sm20_dblrcp_rn_slowpath_v3,@function
        .size           $__internal_0_$__cuda_sm20_dblrcp_rn_slowpath_v3,($__internal_1_$__cuda_sm20_div_rn_f64_full - $__internal_0_$__cuda_sm20_dblrcp_rn_slowpath_v3)
$__internal_0_$__cuda_sm20_dblrcp_rn_slowpath_v3:
[----:B------:R-:W-:Y:S01]  /*1cf0*/  IMAD.MOV.U32 R8, RZ, RZ, R14 ;  /* 0x000000ffff087224 */ /* 0x000fe200078e000e */
[----:B------:R-:W-:Y:S01]  /*1d00*/  BSSY.RECONVERGENT B2, `(.L_x_35) ;  /* 0x0000024000027945 */ /* 0x000fe20003800200 */
[----:B------:R-:W-:-:S06]  /*1d10*/  IMAD.MOV.U32 R9, RZ, RZ, R15 ;  /* 0x000000ffff097224 */ /* 0x000fcc00078e000f */
[----:B------:R-:W-:-:S14]  /*1d20*/  DSETP.GTU.AND P0, PT, |R8|, +INF , PT ;  /* 0x7ff000000800742a */ /* 0x000fdc0003f0c200 */
[----:B------:R-:W-:Y:S05]  /*1d30*/  @P0 BRA `(.L_x_36) ;  /* 0x0000000000780947 */ /* 0x000fea0003800000 */
[----:B------:R-:W-:-:S04]  /*1d40*/  LOP3.LUT R13, R15, 0x7fffffff, RZ, 0xc0, !PT ;  /* 0x7fffffff0f0d7812 */ /* 0x000fc800078ec0ff */
[----:B------:R-:W-:-:S04]  /*1d50*/  IADD3 R10, PT, PT, R13, -0x1, RZ ;  /* 0xffffffff0d0a7810 */ /* 0x000fc80007ffe0ff */
[----:B------:R-:W-:-:S13]  /*1d60*/  ISETP.GE.U32.AND P0, PT, R10, 0x7fefffff, PT ;  /* 0x7fefffff0a00780c */ /* 0x000fda0003f06070 */
[----:B------:R-:W-:Y:S01]  /*1d70*/  @P0 LOP3.LUT R11, R9, 0x7ff00000, RZ, 0x3c, !PT ;  /* 0x7ff00000090b0812 */ /* 0x000fe200078e3cff */
[----:B------:R-:W-:Y:S01]  /*1d80*/  @P0 IMAD.MOV.U32 R10, RZ, RZ, RZ ;  /* 0x000000ffff0a0224 */ /* 0x000fe200078e00ff */
[----:B------:R-:W-:Y:S06]  /*1d90*/  @P0 BRA `(.L_x_37) ;  /* 0x0000000000680947 */ /* 0x000fec0003800000 */
[----:B------:R-:W-:-:S13]  /*1da0*/  ISETP.GE.U32.AND P0, PT, R13, 0x1000001, PT ;  /* 0x010000010d00780c */ /* 0x000fda0003f06070 */
[----:B------:R-:W-:Y:S05]  /*1db0*/  @!P0 BRA `(.L_x_38) ;  /* 0x0000000000348947 */ /* 0x000fea0003800000 */
[----:B------:R-:W-:Y:S02]  /*1dc0*/  VIADD R11, R9, 0xc0200000 ;  /* 0xc0200000090b7836 */ /* 0x000fe40000000000 */
[----:B------:R-:W-:Y:S02]  /*1dd0*/  IMAD.MOV.U32 R10, RZ, RZ, R8 ;  /* 0x000000ffff0a7224 */ /* 0x000fe400078e0008 */
[----:B------:R-:W0:Y:S04]  /*1de0*/  MUFU.RCP64H R13, R11 ;  /* 0x0000000b000d7308 */ /* 0x000e280000001800 */
[----:B0-----:R-:W-:-:S08]  /*1df0*/  DFMA R14, -R10, R12, 1 ;  /* 0x3ff000000a0e742b */ /* 0x001fd0000000010c */
[----:B------:R-:W-:-:S08]  /*1e00*/  DFMA R14, R14, R14, R14 ;  /* 0x0000000e0e0e722b */ /* 0x000fd0000000000e */
[----:B------:R-:W-:-:S08]  /*1e10*/  DFMA R14, R12, R14, R12 ;  /* 0x0000000e0c0e722b */ /* 0x000fd0000000000c */
[----:B------:R-:W-:-:S08]  /*1e20*/  DFMA R12, -R10, R14, 1 ;  /* 0x3ff000000a0c742b */ /* 0x000fd0000000010e */
[----:B------:R-:W-:-:S08]  /*1e30*/  DFMA R12, R14, R12, R14 ;  /* 0x0000000c0e0c722b */ /* 0x000fd0000000000e */
[----:B------:R-:W-:-:S08]  /*1e40*/  DMUL R12, R12, 2.2250738585072013831e-308 ;  /* 0x001000000c0c7828 */ /* 0x000fd00000000000 */
[----:B------:R-:W-:-:S08]  /*1e50*/  DFMA R8, -R8, R12, 1 ;  /* 0x3ff000000808742b */ /* 0x000fd0000000010c */
[----:B------:R-:W-:-:S08]  /*1e60*/  DFMA R8, R8, R8, R8 ;  /* 0x000000080808722b */ /* 0x000fd00000000008 */
[----:B------:R-:W-:Y:S01]  /*1e70*/  DFMA R10, R12, R8, R12 ;  /* 0x000000080c0a722b */ /* 0x000fe2000000000c */
[----:B------:R-:W-:Y:S10]  /*1e80*/  BRA `(.L_x_37) ;  /* 0x00000000002c7947 */ /* 0x000ff40003800000 */
.L_x_38:
[----:B------:R-:W-:-:S06]  /*1e90*/  DMUL R8, R8, 8.11296384146066816958e+31 ;  /* 0x4690000008087828 */ /* 0x000fcc0000000000 */
[----:B------:R-:W0:Y:S02]  /*1ea0*/  MUFU.RCP64H R13, R9 ;  /* 0x00000009000d7308 */ /* 0x000e240000001800 */
[----:B0-----:R-:W-:-:S08]  /*1eb0*/  DFMA R10, -R8, R12, 1 ;  /* 0x3ff00000080a742b */ /* 0x001fd0000000010c */
[----:B------:R-:W-:-:S08]  /*1ec0*/  DFMA R10, R10, R10, R10 ;  /* 0x0000000a0a0a722b */ /* 0x000fd0000000000a */
[----:B------:R-:W-:-:S08]  /*1ed0*/  DFMA R10, R12, R10, R12 ;  /* 0x0000000a0c0a722b */ /* 0x000fd0000000000c */
[----:B------:R-:W-:-:S08]  /*1ee0*/  DFMA R12, -R8, R10, 1 ;  /* 0x3ff00000080c742b */ /* 0x000fd0000000010a */
[----:B------:R-:W-:-:S08]  /*1ef0*/  DFMA R10, R10, R12, R10 ;  /* 0x0000000c0a0a722b */ /* 0x000fd0000000000a */
[----:B------:R-:W-:Y:S01]  /*1f00*/  DMUL R10, R10, 8.11296384146066816958e+31 ;  /* 0x469000000a0a7828 */ /* 0x000fe20000000000 */
[----:B------:R-:W-:Y:S10]  /*1f10*/  BRA `(.L_x_37) ;  /* 0x0000000000087947 */ /* 0x000ff40003800000 */
.L_x_36:
[----:B------:R-:W-:Y:S01]  /*1f20*/  LOP3.LUT R11, R9, 0x80000, RZ, 0xfc, !PT ;  /* 0x00080000090b7812 */ /* 0x000fe200078efcff */
[----:B------:R-:W-:-:S07]  /*1f30*/  IMAD.MOV.U32 R10, RZ, RZ, R8 ;  /* 0x000000ffff0a7224 */ /* 0x000fce00078e0008 */
.L_x_37:
[----:B------:R-:W-:Y:S05]  /*1f40*/  BSYNC.RECONVERGENT B2 ;  /* 0x0000000000027941 */ /* 0x000fea0003800200 */
.L_x_35:
[----:B------:R-:W-:Y:S02]  /*1f50*/  IMAD.MOV.U32 R8, RZ, RZ, R0 ;  /* 0x000000ffff087224 */ /* 0x000fe400078e0000 */
[----:B------:R-:W-:-:S04]  /*1f60*/  IMAD.MOV.U32 R9, RZ, RZ, 0x0 ;  /* 0x00000000ff097424 */ /* 0x000fc800078e00ff */
[----:B------:R-:W-:Y:S05]  /*1f70*/  RET.REL.NODEC R8 `(_Z16cuda_initial_PMLPfS_iiffff) ;  /* 0xffffffe008207950 */ /* 0x000fea0003c3ffff */
        .weak           $__internal_1_$__cuda_sm20_div_rn_f64_full
        .type           $__internal_1_$__cuda_sm20_div_rn_f64_full,@function
        .size           $__internal_1_$__cuda_sm20_div_rn_f64_full,($_Z16cuda_initial_PMLPfS_iiffff$__internal_accurate_pow - $__internal_1_$__cuda_sm20_div_rn_f64_full)
$__internal_1_$__cuda_sm20_div_rn_f64_full:
[C---:B------:R-:W-:Y:S01]  /*1f80*/  FSETP.GEU.AND P0, PT, |R9|.reuse, 1.469367938527859385e-39, PT ;  /* 0x001000000900780b */ /* 0x040fe20003f0e200 */
[----:B------:R-:W-:Y:S01]  /*1f90*/  IMAD.MOV.U32 R12, RZ, RZ, 0x1 ;  /* 0x00000001ff0c7424 */ /* 0x000fe200078e00ff */
[----:B------:R-:W-:Y:S01]  /*1fa0*/  LOP3.LUT R2, R9, 0x800fffff, RZ, 0xc0, !PT ;  /* 0x800fffff09027812 */ /* 0x000fe200078ec0ff */
[----:B------:R-:W-:Y:S01]  /*1fb0*/  BSSY.RECONVERGENT B2, `(.L_x_39) ;  /* 0x0000054000027945 */ /* 0x000fe20003800200 */
[C---:B------:R-:W-:Y:S02]  /*1fc0*/  FSETP.GEU.AND P2, PT, |R11|.reuse, 1.469367938527859385e-39, PT ;  /* 0x001000000b00780b */ /* 0x040fe40003f4e200 */
[----:B------:R-:W-:Y:S02]  /*1fd0*/  LOP3.LUT R3, R2, 0x3ff00000, RZ, 0xfc, !PT ;  /* 0x3ff0000002037812 */ /* 0x000fe400078efcff */
[----:B------:R-:W-:Y:S02]  /*1fe0*/  MOV R2, R8 ;  /* 0x0000000800027202 */ /* 0x000fe40000000f00 */
[----:B------:R-:W-:-:S02]  /*1ff0*/  LOP3.LUT R21, R11, 0x7ff00000, RZ, 0xc0, !PT ;  /* 0x7ff000000b157812 */ /* 0x000fc400078ec0ff */
[----:B------:R-:W-:Y:S01]  /*2000*/  LOP3.LUT R22, R9, 0x7ff00000, RZ, 0xc0, !PT ;  /* 0x7ff0000009167812 */ /* 0x000fe200078ec0ff */
[----:B------:R-:W-:Y:S02]  /*2010*/  @!P0 DMUL R2, R8, 8.98846567431157953865e+307 ;  /* 0x7fe0000008028828 */ /* 0x000fe40000000000 */
[----:B------:R-:W-:Y:S01]  /*2020*/  IMAD.MOV.U32 R23, RZ, RZ, R21 ;  /* 0x000000ffff177224 */ /* 0x000fe200078e0015 */
[----:B------:R-:W-:Y:S02]  /*2030*/  ISETP.GE.U32.AND P1, PT, R21, R22, PT ;  /* 0x000000161500720c */ /* 0x000fe40003f26070 */
[----:B------:R-:W-:Y:S01]  /*2040*/  @!P2 LOP3.LUT R0, R9, 0x7ff00000, RZ, 0xc0, !PT ;  /* 0x7ff000000900a812 */ /* 0x000fe200078ec0ff */
[----:B------:R-:W0:Y:S03]  /*2050*/  MUFU.RCP64H R13, R3 ;  /* 0x00000003000d7308 */ /* 0x000e260000001800 */
[----:B------:R-:W-:Y:S01]  /*2060*/  @!P2 ISETP.GE.U32.AND P3, PT, R21, R0, PT ;  /* 0x000000001500a20c */ /* 0x000fe20003f66070 */
[----:B------:R-:W-:Y:S01]  /*2070*/  IMAD.MOV.U32 R0, RZ, RZ, 0x1ca00000 ;  /* 0x1ca00000ff007424 */ /* 0x000fe200078e00ff */
[----:B------:R-:W-:-:S04]  /*2080*/  @!P0 LOP3.LUT R22, R3, 0x7ff00000, RZ, 0xc0, !PT ;  /* 0x7ff0000003168812 */ /* 0x000fc800078ec0ff */
[----:B------:R-:W-:Y:S02]  /*2090*/  @!P2 SEL R17, R0, 0x63400000, !P3 ;  /* 0x634000000011a807 */ /* 0x000fe40005800000 */
[----:B------:R-:W-:Y:S02]  /*20a0*/  IADD3 R25, PT, PT, R22, -0x1, RZ ;  /* 0xffffffff16197810 */ /* 0x000fe40007ffe0ff */
[----:B------:R-:W-:Y:S01]  /*20b0*/  @!P2 LOP3.LUT R18, R17, 0x80000000, R11, 0xf8, !PT ;  /* 0x800000001112a812 */ /* 0x000fe200078ef80b */
[----:B0-----:R-:W-:-:S03]  /*20c0*/  DFMA R14, R12, -R2, 1 ;  /* 0x3ff000000c0e742b */ /* 0x001fc60000000802 */
[----:B------:R-:W-:Y:S01]  /*20d0*/  @!P2 LOP3.LUT R19, R18, 0x100000, RZ, 0xfc, !PT ;  /* 0x001000001213a812 */ /* 0x000fe200078efcff */
[----:B------:R-:W-:-:S04]  /*20e0*/  @!P2 IMAD.MOV.U32 R18, RZ, RZ, RZ ;  /* 0x000000ffff12a224 */ /* 0x000fc800078e00ff */
[----:B------:R-:W-:-:S08]  /*20f0*/  DFMA R14, R14, R14, R14 ;  /* 0x0000000e0e0e722b */ /* 0x000fd0000000000e */
[----:B------:R-:W-:Y:S01]  /*2100*/  DFMA R14, R12, R14, R12 ;  /* 0x0000000e0c0e722b */ /* 0x000fe2000000000c */
[----:B------:R-:W-:Y:S01]  /*2110*/  SEL R13, R0, 0x63400000, !P1 ;  /* 0x63400000000d7807 */ /* 0x000fe20004800000 */
[----:B------:R-:W-:-:S03]  /*2120*/  IMAD.MOV.U32 R12, RZ, RZ, R10 ;  /* 0x000000ffff0c7224 */ /* 0x000fc600078e000a */
[----:B------:R-:W-:-:S03]  /*2130*/  LOP3.LUT R13, R13, 0x800fffff, R11, 0xf8, !PT ;  /* 0x800fffff0d0d7812 */ /* 0x000fc600078ef80b */
[----:B------:R-:W-:-:S03]  /*2140*/  DFMA R16, R14, -R2, 1 ;  /* 0x3ff000000e10742b */ /* 0x000fc60000000802 */
[----:B------:R-:W-:-:S05]  /*2150*/  @!P2 DFMA R12, R12, 2, -R18 ;  /* 0x400000000c0ca82b */ /* 0x000fca0000000812 */
[----:B------:R-:W-:-:S05]  /*2160*/  DFMA R16, R14, R16, R14 ;  /* 0x000000100e10722b */ /* 0x000fca000000000e */
[----:B------:R-:W-:-:S03]  /*2170*/  @!P2 LOP3.LUT R23, R13, 0x7ff00000, RZ, 0xc0, !PT ;  /* 0x7ff000000d17a812 */ /* 0x000fc600078ec0ff */
[----:B------:R-:W-:Y:S02]  /*2180*/  DMUL R14, R16, R12 ;  /* 0x0000000c100e7228 */ /* 0x000fe40000000000 */
[----:B------:R-:W-:-:S05]  /*2190*/  VIADD R24, R23, 0xffffffff ;  /* 0xffffffff17187836 */ /* 0x000fca0000000000 */
[----:B------:R-:W-:Y:S01]  /*21a0*/  ISETP.GT.U32.AND P0, PT, R24, 0x7feffffe, PT ;  /* 0x7feffffe1800780c */ /* 0x000fe20003f04070 */
[----:B------:R-:W-:-:S03]  /*21b0*/  DFMA R18, R14, -R2, R12 ;  /* 0x800000020e12722b */ /* 0x000fc6000000000c */
[----:B------:R-:W-:-:S05]  /*21c0*/  ISETP.GT.U32.OR P0, PT, R25, 0x7feffffe, P0 ;  /* 0x7feffffe1900780c */ /* 0x000fca0000704470 */
[----:B------:R-:W-:-:S08]  /*21d0*/  DFMA R18, R16, R18, R14 ;  /* 0x000000121012722b */ /* 0x000fd0000000000e */
[----:B------:R-:W-:Y:S05]  /*21e0*/  @P0 BRA `(.L_x_40) ;  /* 0x00000000006c0947 */ /* 0x000fea0003800000 */
[----:B------:R-:W-:-:S04]  /*21f0*/  LOP3.LUT R14, R9, 0x7ff00000, RZ, 0xc0, !PT ;  /* 0x7ff00000090e7812 */ /* 0x000fc800078ec0ff */
[CC--:B------:R-:W-:Y:S02]  /*2200*/  VIADDMNMX R10, R21.reuse, -R14.reuse, 0xb9600000, !PT ;  /* 0xb9600000150a7446 */ /* 0x0c0fe4000780090e */
[----:B------:R-:W-:Y:S02]  /*2210*/  ISETP.GE.U32.AND P0, PT, R21, R14, PT ;  /* 0x0000000e1500720c */ /* 0x000fe40003f06070 */
[----:B------:R-:W-:Y:S02]  /*2220*/  VIMNMX R10, PT, PT, R10, 0x46a00000, PT ;  /* 0x46a000000a0a7848 */ /* 0x000fe40003fe0100 */
[----:B------:R-:W-:-:S05]  /*2230*/  SEL R11, R0, 0x63400000, !P0 ;  /* 0x63400000000b7807 */ /* 0x000fca0004000000 */
[----:B------:R-:W-:Y:S02]  /*2240*/  IMAD.IADD R0, R10, 0x1, -R11 ;  /* 0x000000010a007824 */ /* 0x000fe400078e0a0b */
[----:B------:R-:W-:Y:S02]  /*2250*/  IMAD.MOV.U32 R10, RZ, RZ, RZ ;  /* 0x000000ffff0a7224 */ /* 0x000fe400078e00ff */
[----:B------:R-:W-:-:S06]  /*2260*/  VIADD R11, R0, 0x7fe00000 ;  /* 0x7fe00000000b7836 */ /* 0x000fcc0000000000 */
[----:B------:R-:W-:-:S10]  /*2270*/  DMUL R14, R18, R10 ;  /* 0x0000000a120e7228 */ /* 0x000fd40000000000 */
[----:B------:R-:W-:-:S13]  /*2280*/  FSETP.GTU.AND P0, PT, |R15|, 1.469367938527859385e-39, PT ;  /* 0x001000000f00780b */ /* 0x000fda0003f0c200 */
[----:B------:R-:W-:Y:S05]  /*2290*/  @P0 BRA `(.L_x_41) ;  /* 0x0000000000940947 */ /* 0x000fea0003800000 */
[----:B------:R-:W-:Y:S01]  /*22a0*/  DFMA R2, R18, -R2, R12 ;  /* 0x800000021202722b */ /* 0x000fe2000000000c */
[----:B------:R-:W-:-:S09]  /*22b0*/  IMAD.MOV.U32 R10, RZ, RZ, RZ ;  /* 0x000000ffff0a7224 */ /* 0x000fd200078e00ff */
[C---:B------:R-:W-:Y:S02]  /*22c0*/  FSETP.NEU.AND P0, PT, R3.reuse, RZ, PT ;  /* 0x000000ff0300720b */ /* 0x040fe40003f0d000 */
[----:B------:R-:W-:-:S04]  /*22d0*/  LOP3.LUT R9, R3, 0x80000000, R9, 0x48, !PT ;  /* 0x8000000003097812 */ /* 0x000fc800078e4809 */
[----:B------:R-:W-:-:S07]  /*22e0*/  LOP3.LUT R11, R9, R11, RZ, 0xfc, !PT ;  /* 0x0000000b090b7212 */ /* 0x000fce00078efcff */
[----:B------:R-:W-:Y:S05]  /*22f0*/  @!P0 BRA `(.L_x_41) ;  /* 0x00000000007c8947 */ /* 0x000fea0003800000 */
[----:B------:R-:W-:Y:S01]  /*2300*/  IMAD.MOV R3, RZ, RZ, -R0 ;  /* 0x000000ffff037224 */ /* 0x000fe200078e0a00 */
[----:B------:R-:W-:Y:S01]  /*2310*/  DMUL.RP R10, R18, R10 ;  /* 0x0000000a120a7228 */ /* 0x000fe20000008000 */
[----:B------:R-:W-:-:S06]  /*2320*/  IMAD.MOV.U32 R2, RZ, RZ, RZ ;  /* 0x000000ffff027224 */ /* 0x000fcc00078e00ff */
[----:B------:R-:W-:-:S03]  /*2330*/  DFMA R2, R14, -R2, R18 ;  /* 0x800000020e02722b */ /* 0x000fc60000000012 */
[----:B------:R-:W-:-:S03]  /*2340*/  LOP3.LUT R9, R11, R9, RZ, 0x3c, !PT ;  /* 0x000000090b097212 */ /* 0x000fc600078e3cff */
[----:B------:R-:W-:-:S04]  /*2350*/  IADD3 R2, PT, PT, -R0, -0x43300000, RZ ;  /* 0xbcd0000000027810 */ /* 0x000fc80007ffe1ff */
[----:B------:R-:W-:-:S04]  /*2360*/  FSETP.NEU.AND P0, PT, |R3|, R2, PT ;  /* 0x000000020300720b */ /* 0x000fc80003f0d200 */
[----:B------:R-:W-:Y:S02]  /*2370*/  FSEL R14, R10, R14, !P0 ;  /* 0x0000000e0a0e7208 */ /* 0x000fe40004000000 */
[----:B------:R-:W-:Y:S01]  /*2380*/  FSEL R15, R9, R15, !P0 ;  /* 0x0000000f090f7208 */ /* 0x000fe20004000000 */
[----:B------:R-:W-:Y:S06]  /*2390*/  BRA `(.L_x_41) ;  /* 0x0000000000547947 */ /* 0x000fec0003800000 */
.L_x_40:
[----:B------:R-:W-:-:S14]  /*23a0*/  DSETP.NAN.AND P0, PT, R10, R10, PT ;  /* 0x0000000a0a00722a */ /* 0x000fdc0003f08000 */
[----:B------:R-:W-:Y:S05]  /*23b0*/  @P0 BRA `(.L_x_42) ;  /* 0x0000000000440947 */ /* 0x000fea0003800000 */
[----:B------:R-:W-:-:S14]  /*23c0*/  DSETP.NAN.AND P0, PT, R8, R8, PT ;  /* 0x000000080800722a */ /* 0x000fdc0003f08000 */
[----:B------:R-:W-:Y:S05]  /*23d0*/  @P0 BRA `(.L_x_43) ;  /* 0x0000000000300947 */ /* 0x000fea0003800000 */
[----:B------:R-:W-:Y:S01]  /*23e0*/  ISETP.NE.AND P0, PT, R23, R22, PT ;  /* 0x000000161700720c */ /* 0x000fe20003f05270 */
[----:B------:R-:W-:Y:S01]  /*23f0*/  IMAD.MOV.U32 R15, RZ, RZ, -0x80000 ;  /* 0xfff80000ff0f7424 */ /* 0x000fe200078e00ff */
[----:B------:R-:W-:-:S11]  /*2400*/  MOV R14, 0x0 ;  /* 0x00000000000e7802 */ /* 0x000fd60000000f00 */
[----:B------:R-:W-:Y:S05]  /*2410*/  @!P0 BRA `(.L_x_41) ;  /* 0x0000000000348947 */ /* 0x000fea0003800000 */
[----:B------:R-:W-:Y:S02]  /*2420*/  ISETP.NE.AND P0, PT, R23, 0x7ff00000, PT ;  /* 0x7ff000001700780c */ /* 0x000fe40003f05270 */
[----:B------:R-:W-:Y:S02]  /*2430*/  LOP3.LUT R15, R11, 0x80000000, R9, 0x48, !PT ;  /* 0x800000000b0f7812 */ /* 0x000fe400078e4809 */
[----:B------:R-:W-:-:S13]  /*2440*/  ISETP.EQ.OR P0, PT, R22, RZ, !P0 ;  /* 0x000000ff1600720c */ /* 0x000fda0004702670 */
[----:B------:R-:W-:Y:S01]  /*2450*/  @P0 LOP3.LUT R0, R15, 0x7ff00000, RZ, 0xfc, !PT ;  /* 0x7ff000000f000812 */ /* 0x000fe200078efcff */
[----:B------:R-:W-:Y:S02]  /*2460*/  @!P0 IMAD.MOV.U32 R14, RZ, RZ, RZ ;  /* 0x000000ffff0e8224 */ /* 0x000fe400078e00ff */
[----:B------:R-:W-:Y:S02]  /*2470*/  @P0 IMAD.MOV.U32 R14, RZ, RZ, RZ ;  /* 0x000000ffff0e0224 */ /* 0x000fe400078e00ff */
[----:B------:R-:W-:Y:S01]  /*2480*/  @P0 IMAD.MOV.U32 R15, RZ, RZ, R0 ;  /* 0x000000ffff0f0224 */ /* 0x000fe200078e0000 */
[----:B------:R-:W-:Y:S06]  /*2490*/  BRA `(.L_x_41) ;  /* 0x0000000000147947 */ /* 0x000fec0003800000 */
.L_x_43:
[----:B------:R-:W-:Y:S01]  /*24a0*/  LOP3.LUT R15, R9, 0x80000, RZ, 0xfc, !PT ;  /* 0x00080000090f7812 */ /* 0x000fe200078efcff */
[----:B------:R-:W-:Y:S01]  /*24b0*/  IMAD.MOV.U32 R14, RZ, RZ, R8 ;  /* 0x000000ffff0e7224 */ /* 0x000fe200078e0008 */
[----:B------:R-:W-:Y:S06]  /*24c0*/  BRA `(.L_x_41) ;  /* 0x0000000000087947 */ /* 0x000fec0003800000 */
.L_x_42:
[----:B------:R-:W-:Y:S02]  /*24d0*/  LOP3.LUT R15, R11, 0x80000, RZ, 0xfc, !PT ;  /* 0x000800000b0f7812 */ /* 0x000fe400078efcff */
[----:B------:R-:W-:-:S07]  /*24e0*/  MOV R14, R10 ;  /* 0x0000000a000e7202 */ /* 0x000fce0000000f00 */
.L_x_41:
[----:B------:R-:W-:Y:S05]  /*24f0*/  BSYNC.RECONVERGENT B2 ;  /* 0x0000000000027941 */ /* 0x000fea0003800200 */
.L_x_39:
[----:B------:R-:W-:Y:S02]  /*2500*/  IMAD.MOV.U32 R21, RZ, RZ, 0x0 ;  /* 0x00000000ff157424 */ /* 0x000fe400078e00ff */
[----:B------:R-:W-:Y:S02]  /*2510*/  IMAD.MOV.U32 R2, RZ, RZ, R14 ;  /* 0x000000ffff027224 */ /* 0x000fe400078e000e */
[----:B------:R-:W-:Y:S01]  /*2520*/  IMAD.MOV.U32 R3, RZ, RZ, R15 ;  /* 0x000000ffff037224 */ /* 0x000fe200078e000f */
[----:B------:R-:W-:Y:S06]  /*2530*/  RET.REL.NODEC R20 `(_Z16cuda_initial_PMLPfS_iiffff) ;  /* 0xffffffd814b07950 */ /* 0x000fec0003c3ffff */
        .type           $_Z16cuda_initial_PMLPfS_iiffff$__internal_accurate_pow,@function
        .size           $_Z16cuda_initial_PMLPfS_iiffff$__internal_accurate_pow,(.L_x_79 - $_Z16cuda_initial_PMLPfS_iiffff$__internal_accurate_pow)
$_Z16cuda_initial_PMLPfS_iiffff$__internal_accurate_pow:
[----:B------:R-:W-:Y:S01]  /*2540*/  ISETP.GT.U32.AND P0, PT, R27, 0xfffff, PT ;  /* 0x000fffff1b00780c */ /* 0x000fe20003f04070 */
[----:B------:R-:W-:Y:S01]  /*2550*/  IMAD.MOV.U32 R10, RZ, RZ, R27 ;  /* 0x000000ffff0a7224 */ /* 0x000fe200078e001b */
[----:B------:R-:W-:Y:S01]  /*2560*/  MOV R12, R26 ;  /* 0x0000001a000c7202 */ /* 0x000fe20000000f00 */
[----:B------:R-:W-:Y:S01]  /*2570*/  IMAD.MOV.U32 R14, RZ, RZ, 0x41ad3b5a ;  /* 0x41ad3b5aff0e7424 */ /* 0x000fe200078e00ff */
[----:B------:R-:W-:Y:S01]  /*2580*/  MOV R15, 0x3ed0f5d2 ;  /* 0x3ed0f5d2000f7802 */ /* 0x000fe20000000f00 */
[----:B------:R-:W-:Y:S01]  /*2590*/  UMOV UR4, 0x7d2cafe2 ;  /* 0x7d2cafe200047882 */ /* 0x000fe20000000000 */
[----:B------:R-:W-:Y:S01]  /*25a0*/  UMOV UR5, 0x3eb0f5ff ;  /* 0x3eb0f5ff00057882 */ /* 0x000fe20000000000 */
[----:B------:R-:W-:Y:S01]  /*25b0*/  UMOV UR8, 0x3b39803f ;  /* 0x3b39803f00087882 */ /* 0x000fe20000000000 */
[----:B------:R-:W-:-:S05]  /*25c0*/  UMOV UR9, 0x3c7abc9e ;  /* 0x3c7abc9e00097882 */ /* 0x000fca0000000000 */
[----:B------:R-:W-:Y:S01]  /*25d0*/  @!P0 DMUL R8, R26, 1.80143985094819840000e+16 ;  /* 0x435000001a088828 */ /* 0x000fe20000000000 */
[----:B------:R-:W-:-:S09]  /*25e0*/  SHF.R.U32.HI R27, RZ, 0x14, R27 ;  /* 0x00000014ff1b7819 */ /* 0x000fd2000001161b */
[----:B------:R-:W-:Y:S01]  /*25f0*/  @!P0 IMAD.MOV.U32 R10, RZ, RZ, R9 ;  /* 0x000000ffff0a8224 */ /* 0x000fe200078e0009 */
[----:B------:R-:W-:Y:S01]  /*2600*/  @!P0 LEA.HI R27, R9, 0xffffffca, RZ, 0xc ;  /* 0xffffffca091b8811 */ /* 0x000fe200078f60ff */
[----:B------:R-:W-:Y:S02]  /*2610*/  @!P0 IMAD.MOV.U32 R12, RZ, RZ, R8 ;  /* 0x000000ffff0c8224 */ /* 0x000fe400078e0008 */
[----:B------:R-:W-:Y:S01]  /*2620*/  IMAD.MOV.U32 R9, RZ, RZ, 0x43300000 ;  /* 0x43300000ff097424 */ /* 0x000fe200078e00ff */
[----:B------:R-:W-:Y:S01]  /*2630*/  LOP3.LUT R10, R10, 0x800fffff, RZ, 0xc0, !PT ;  /* 0x800fffff0a0a7812 */ /* 0x000fe200078ec0ff */
[----:B------:R-:W-:-:S03]  /*2640*/  VIADD R8, R27, 0xfffffc01 ;  /* 0xfffffc011b087836 */ /* 0x000fc60000000000 */
[----:B------:R-:W-:Y:S01]  /*2650*/  LOP3.LUT R13, R10, 0x3ff00000, RZ, 0xfc, !PT ;  /* 0x3ff000000a0d7812 */ /* 0x000fe200078efcff */
[----:B------:R-:W-:-:S03]  /*2660*/  IMAD.MOV.U32 R10, RZ, RZ, RZ ;  /* 0x000000ffff0a7224 */ /* 0x000fc600078e00ff */
[----:B------:R-:W-:-:S13]  /*2670*/  ISETP.GE.U32.AND P1, PT, R13, 0x3ff6a09f, PT ;  /* 0x3ff6a09f0d00780c */ /* 0x000fda0003f26070 */
[----:B------:R-:W-:Y:S02]  /*2680*/  @P1 VIADD R11, R13, 0xfff00000 ;  /* 0xfff000000d0b1836 */ /* 0x000fe40000000000 */
[----:B------:R-:W-:Y:S02]  /*2690*/  @P1 VIADD R8, R27, 0xfffffc02 ;  /* 0xfffffc021b081836 */ /* 0x000fe40000000000 */
[----:B------:R-:W-:-:S03]  /*26a0*/  @P1 IMAD.MOV.U32 R13, RZ, RZ, R11 ;  /* 0x000000ffff0d1224 */ /* 0x000fc600078e000b */
[----:B------:R-:W-:-:S03]  /*26b0*/  LOP3.LUT R8, R8, 0x80000000, RZ, 0x3c, !PT ;  /* 0x8000000008087812 */ /* 0x000fc600078e3cff */
[C---:B------:R-:W-:Y:S02]  /*26c0*/  DADD R18, R12.reuse, 1 ;  /* 0x3ff000000c127429 */ /* 0x040fe40000000000 */
[----:B------:R-:W-:-:S04]  /*26d0*/  DADD R12, R12, -1 ;  /* 0xbff000000c0c7429 */ /* 0x000fc80000000000 */
[----:B------:R-:W0:Y:S02]  /*26e0*/  MUFU.RCP64H R11, R19 ;  /* 0x00000013000b7308 */ /* 0x000e240000001800 */
[----:B0-----:R-:W-:-:S08]  /*26f0*/  DFMA R16, -R18, R10, 1 ;  /* 0x3ff000001210742b */ /* 0x001fd0000000010a */
[----:B------:R-:W-:-:S08]  /*2700*/  DFMA R16, R16, R16, R16 ;  /* 0x000000101010722b */ /* 0x000fd00000000010 */
[----:B------:R-:W-:-:S08]  /*2710*/  DFMA R16, R10, R16, R10 ;  /* 0x000000100a10722b */ /* 0x000fd0000000000a */
[----:B------:R-:W-:-:S08]  /*2720*/  DMUL R10, R12, R16 ;  /* 0x000000100c0a7228 */ /* 0x000fd00000000000 */
[----:B------:R-:W-:-:S08]  /*2730*/  DFMA R10, R12, R16, R10 ;  /* 0x000000100c0a722b */ /* 0x000fd0000000000a */
[----:B------:R-:W-:-:S08]  /*2740*/  DMUL R22, R10, R10 ;  /* 0x0000000a0a167228 */ /* 0x000fd00000000000 */
[----:B------:R-:W-:Y:S01]  /*2750*/  DFMA R14, R22, UR4, R14 ;  /* 0x00000004160e7c2b */ /* 0x000fe2000800000e */
[----:B------:R-:W-:Y:S01]  /*2760*/  UMOV UR4, 0x75488a3f ;  /* 0x75488a3f00047882 */ /* 0x000fe20000000000 */
[----:B------:R-:W-:-:S06]  /*2770*/  UMOV UR5, 0x3ef3b20a ;  /* 0x3ef3b20a00057882 */ /* 0x000fcc0000000000 */
[----:B------:R-:W-:Y:S01]  /*2780*/  DFMA R20, R22, R14, UR4 ;  /* 0x0000000416147e2b */ /* 0x000fe2000800000e */
[----:B------:R-:W-:Y:S01]  /*2790*/  UMOV UR4, 0xe4faecd5 ;  /* 0xe4faecd500047882 */ /* 0x000fe20000000000 */
[----:B------:R-:W-:Y:S01]  /*27a0*/  UMOV UR5, 0x3f1745cd ;  /* 0x3f1745cd00057882 */ /* 0x000fe20000000000 */
[----:B------:R-:W-:-:S05]  /*27b0*/  DADD R14, R12, -R10 ;  /* 0x000000000c0e7229 */ /* 0x000fca000000080a */
[----:B------:R-:W-:Y:S01]  /*27c0*/  DFMA R20, R22, R20, UR4 ;  /* 0x0000000416147e2b */ /* 0x000fe20008000014 */
[----:B------:R-:W-:Y:S01]  /*27d0*/  UMOV UR4, 0x258a578b ;  /* 0x258a578b00047882 */ /* 0x000fe20000000000 */
[----:B------:R-:W-:Y:S01]  /*27e0*/  UMOV UR5, 0x3f3c71c7 ;  /* 0x3f3c71c700057882 */ /* 0x000fe20000000000 */
[----:B------:R-:W-:-:S05]  /*27f0*/  DADD R14, R14, R14 ;  /* 0x000000000e0e7229 */ /* 0x000fca000000000e */
[----:B------:R-:W-:Y:S01]  /*2800*/  DFMA R20, R22, R20, UR4 ;  /* 0x0000000416147e2b */ /* 0x000fe20008000014 */
[----:B------:R-:W-:Y:S01]  /*2810*/  UMOV UR4, 0x9242b910 ;  /* 0x9242b91000047882 */ /* 0x000fe20000000000 */
[----:B------:R-:W-:Y:S01]  /*2820*/  UMOV UR5, 0x3f624924 ;  /* 0x3f62492400057882 */ /* 0x000fe20000000000 */
[----:B------:R-:W-:-:S05]  /*2830*/  DFMA R14, R12, -R10, R14 ;  /* 0x8000000a0c0e722b */ /* 0x000fca000000000e */
[----:B------:R-:W-:Y:S01]  /*2840*/  DFMA R20, R22, R20, UR4 ;  /* 0x0000000416147e2b */ /* 0x000fe20008000014 */
[----:B------:R-:W-:Y:S01]  /*2850*/  UMOV UR4, 0x99999dfb ;  /* 0x99999dfb00047882 */ /* 0x000fe20000000000 */
[----:B------:R-:W-:Y:S01]  /*2860*/  UMOV UR5, 0x3f899999 ;  /* 0x3f89999900057882 */ /* 0x000fe20000000000 */
[----:B------:R-:W-:Y:S02]  /*2870*/  DMUL R14, R16, R14 ;  /* 0x0000000e100e7228 */ /* 0x000fe40000000000 */
[----:B------:R-:W-:-:S03]  /*2880*/  DMUL R16, R10, R10 ;  /* 0x0000000a0a107228 */ /* 0x000fc60000000000 */
[----:B------:R-:W-:Y:S01]  /*2890*/  DFMA R20, R22, R20, UR4 ;  /* 0x0000000416147e2b */ /* 0x000fe20008000014 */
[----:B------:R-:W-:Y:S01]  /*28a0*/  UMOV UR4, 0x55555555 ;  /* 0x5555555500047882 */ /* 0x000fe20000000000 */
[----:B------:R-:W-:-:S03]  /*28b0*/  UMOV UR5, 0x3fb55555 ;  /* 0x3fb5555500057882 */ /* 0x000fc60000000000 */
[----:B------:R-:W-:-:S03]  /*28c0*/  DFMA R24, R10, R10, -R16 ;  /* 0x0000000a0a18722b */ /* 0x000fc60000000810 */
[----:B------:R-:W-:-:S08]  /*28d0*/  DFMA R12, R22, R20, UR4 ;  /* 0x00000004160c7e2b */ /* 0x000fd00008000014 */
[----:B------:R-:W-:Y:S01]  /*28e0*/  DADD R18, -R12, UR4 ;  /* 0x000000040c127e29 */ /* 0x000fe20008000100 */
[----:B------:R-:W-:Y:S01]  /*28f0*/  UMOV UR4, 0xb9e7b0 ;  /* 0x00b9e7b000047882 */ /* 0x000fe20000000000 */
[----:B------:R-:W-:-:S06]  /*2900*/  UMOV UR5, 0x3c46a4cb ;  /* 0x3c46a4cb00057882 */ /* 0x000fcc0000000000 */
[----:B------:R-:W-:Y:S02]  /*2910*/  DFMA R18, R22, R20, R18 ;  /* 0x000000141612722b */ /* 0x000fe40000000012 */
[----:B------:R-:W-:Y:S01]  /*2920*/  DMUL R20, R10, R16 ;  /* 0x000000100a147228 */ /* 0x000fe20000000000 */
[----:B------:R-:W-:Y:S02]  /*2930*/  VIADD R23, R15, 0x100000 ;  /* 0x001000000f177836 */ /* 0x000fe40000000000 */
[----:B------:R-:W-:-:S03]  /*2940*/  IMAD.MOV.U32 R22, RZ, RZ, R14 ;  /* 0x000000ffff167224 */ /* 0x000fc600078e000e */
[----:B------:R-:W-:Y:S01]  /*2950*/  DADD R18, R18, -UR4 ;  /* 0x8000000412127e29 */ /* 0x000fe20008000000 */
[----:B------:R-:W-:Y:S01]  /*2960*/  UMOV UR4, 0x80000000 ;  /* 0x8000000000047882 */ /* 0x000fe20000000000 */
[----:B------:R-:W-:Y:S01]  /*2970*/  UMOV UR5, 0x43300000 ;  /* 0x4330000000057882 */ /* 0x000fe20000000000 */
[C---:B------:R-:W-:Y:S02]  /*2980*/  DFMA R22, R10.reuse, R22, R24 ;  /* 0x000000160a16722b */ /* 0x040fe40000000018 */
[----:B------:R-:W-:Y:S02]  /*2990*/  DFMA R24, R10, R16, -R20 ;  /* 0x000000100a18722b */ /* 0x000fe40000000814 */
[----:B------:R-:W-:Y:S01]  /*29a0*/  DADD R8, R8, -UR4 ;  /* 0x8000000408087e29 */ /* 0x000fe20008000000 */
[----:B------:R-:W-:Y:S01]  /*29b0*/  UMOV UR4, 0xfefa39ef ;  /* 0xfefa39ef00047882 */ /* 0x000fe20000000000 */
[----:B------:R-:W-:-:S04]  /*29c0*/  UMOV UR5, 0x3fe62e42 ;  /* 0x3fe62e4200057882 */ /* 0x000fc80000000000 */
[----:B------:R-:W-:Y:S02]  /*29d0*/  DFMA R24, R14, R16, R24 ;  /* 0x000000100e18722b */ /* 0x000fe40000000018 */
[----:B------:R-:W-:-:S06]  /*29e0*/  DADD R16, R12, R18 ;  /* 0x000000000c107229 */ /* 0x000fcc0000000012 */
[----:B------:R-:W-:Y:S02]  /*29f0*/  DFMA R22, R10, R22, R24 ;  /* 0x000000160a16722b */ /* 0x000fe40000000018 */
[----:B------:R-:W-:Y:S02]  /*2a00*/  DADD R24, R12, -R16 ;  /* 0x000000000c187229 */ /* 0x000fe40000000810 */
[----:B------:R-:W-:-:S06]  /*2a10*/  DMUL R12, R16, R20 ;  /* 0x00000014100c7228 */ /* 0x000fcc0000000000 */
[----:B------:R-:W-:Y:S02]  /*2a20*/  DADD R24, R18, R24 ;  /* 0x0000000012187229 */ /* 0x000fe40000000018 */
[----:B------:R-:W-:-:S08]  /*2a30*/  DFMA R18, R16, R20, -R12 ;  /* 0x000000141012722b */ /* 0x000fd0000000080c */
[----:B------:R-:W-:-:S08]  /*2a40*/  DFMA R18, R16, R22, R18 ;  /* 0x000000161012722b */ /* 0x000fd00000000012 */
[----:B------:R-:W-:-:S08]  /*2a50*/  DFMA R24, R24, R20, R18 ;  /* 0x000000141818722b */ /* 0x000fd00000000012 */
[----:B------:R-:W-:-:S08]  /*2a60*/  DADD R18, R12, R24 ;  /* 0x000000000c127229 */ /* 0x000fd00000000018 */
[--C-:B------:R-:W-:Y:S02]  /*2a70*/  DADD R16, R10, R18.reuse ;  /* 0x000000000a107229 */ /* 0x100fe40000000012 */
[----:B------:R-:W-:-:S06]  /*2a80*/  DADD R12, R12, -R18 ;  /* 0x000000000c0c7229 */ /* 0x000fcc0000000812 */
[----:B------:R-:W-:Y:S02]  /*2a90*/  DADD R10, R10, -R16 ;  /* 0x000000000a0a7229 */ /* 0x000fe40000000810 */
[----:B------:R-:W-:-:S06]  /*2aa0*/  DADD R12, R24, R12 ;  /* 0x00000000180c7229 */ /* 0x000fcc000000000c */
[----:B------:R-:W-:-:S08]  /*2ab0*/  DADD R10, R18, R10 ;  /* 0x00000000120a7229 */ /* 0x000fd0000000000a */
[----:B------:R-:W-:-:S08]  /*2ac0*/  DADD R10, R12, R10 ;  /* 0x000000000c0a7229 */ /* 0x000fd0000000000a */
[----:B------:R-:W-:-:S08]  /*2ad0*/  DADD R14, R14, R10 ;  /* 0x000000000e0e7229 */ /* 0x000fd0000000000a */
[----:B------:R-:W-:-:S08]  /*2ae0*/  DADD R12, R16, R14 ;  /* 0x00000000100c7229 */ /* 0x000fd0000000000e */
[--C-:B------:R-:W-:Y:S02]  /*2af0*/  DFMA R10, R8, UR4, R12.reuse ;  /* 0x00000004080a7c2b */ /* 0x100fe4000800000c */
[----:B------:R-:W-:-:S06]  /*2b00*/  DADD R18, R16, -R12 ;  /* 0x0000000010127229 */ /* 0x000fcc000000080c */
[----:B------:R-:W-:Y:S02]  /*2b10*/  DFMA R16, R8, -UR4, R10 ;  /* 0x8000000408107c2b */ /* 0x000fe4000800000a */
[----:B------:R-:W-:-:S06]  /*2b20*/  DADD R18, R14, R18 ;  /* 0x000000000e127229 */ /* 0x000fcc0000000012 */
[----:B------:R-:W-:-:S08]  /*2b30*/  DADD R16, -R12, R16 ;  /* 0x000000000c107229 */ /* 0x000fd00000000110 */
[----:B------:R-:W-:-:S08]  /*2b40*/  DADD R12, R18, -R16 ;  /* 0x00000000120c7229 */ /* 0x000fd00000000810 */
[----:B------:R-:W-:-:S08]  /*2b50*/  DFMA R12, R8, UR8, R12 ;  /* 0x00000008080c7c2b */ /* 0x000fd0000800000c */
[----:B------:R-:W-:-:S08]  /*2b60*/  DADD R8, R10, R12 ;  /* 0x000000000a087229 */ /* 0x000fd0000000000c */
[----:B------:R-:W-:Y:S02]  /*2b70*/  DADD R10, R10, -R8 ;  /* 0x000000000a0a7229 */ /* 0x000fe40000000808 */
[----:B------:R-:W-:-:S06]  /*2b80*/  DMUL R18, R8, 2 ;  /* 0x4000000008127828 */ /* 0x000fcc0000000000 */
[----:B------:R-:W-:Y:S02]  /*2b90*/  DADD R10, R12, R10 ;  /* 0x000000000c0a7229 */ /* 0x000fe4000000000a */
[----:B------:R-:W-:-:S08]  /*2ba0*/  DFMA R16, R8, 2, -R18 ;  /* 0x400000000810782b */ /* 0x000fd00000000812 */
[----:B------:R-:W-:Y:S01]  /*2bb0*/  DFMA R16, R10, 2, R16 ;  /* 0x400000000a10782b */ /* 0x000fe20000000010 */
[----:B------:R-:W-:Y:S01]  /*2bc0*/  MOV R10, 0x652b82fe ;  /* 0x652b82fe000a7802 */ /* 0x000fe20000000f00 */
[----:B------:R-:W-:-:S06]  /*2bd0*/  IMAD.MOV.U32 R11, RZ, RZ, 0x3ff71547 ;  /* 0x3ff71547ff0b7424 */ /* 0x000fcc00078e00ff */
[----:B------:R-:W-:-:S08]  /*2be0*/  DADD R8, R18, R16 ;  /* 0x0000000012087229 */ /* 0x000fd00000000010 */
[----:B------:R-:W-:Y:S02]  /*2bf0*/  DFMA R10, R8, R10, 6.75539944105574400000e+15 ;  /* 0x43380000080a742b */ /* 0x000fe4000000000a */
[----:B------:R-:W-:Y:S01]  /*2c00*/  FSETP.GEU.AND P0, PT, |R9|, 4.1917929649353027344, PT ;  /* 0x4086232b0900780b */ /* 0x000fe20003f0e200 */
[----:B------:R-:W-:-:S05]  /*2c10*/  DADD R18, R18, -R8 ;  /* 0x0000000012127229 */ /* 0x000fca0000000808 */
[----:B------:R-:W-:-:S03]  /*2c20*/  DADD R12, R10, -6.75539944105574400000e+15 ;  /* 0xc33800000a0c7429 */ /* 0x000fc60000000000 */
[----:B------:R-:W-:-:S05]  /*2c30*/  DADD R16, R16, R18 ;  /* 0x0000000010107229 */ /* 0x000fca0000000012 */
[----:B------:R-:W-:Y:S01]  /*2c40*/  DFMA R14, R12, -UR4, R8 ;  /* 0x800000040c0e7c2b */ /* 0x000fe20008000008 */
[----:B------:R-:W-:Y:S01]  /*2c50*/  UMOV UR4, 0x3b39803f ;  /* 0x3b39803f00047882 */ /* 0x000fe20000000000 */
[----:B------:R-:W-:-:S06]  /*2c60*/  UMOV UR5, 0x3c7abc9e ;  /* 0x3c7abc9e00057882 */ /* 0x000fcc0000000000 */
[----:B------:R-:W-:Y:S01]  /*2c70*/  DFMA R14, R12, -UR4, R14 ;  /* 0x800000040c0e7c2b */ /* 0x000fe2000800000e */
[----:B------:R-:W-:Y:S01]  /*2c80*/  UMOV UR4, 0x69ce2bdf ;  /* 0x69ce2bdf00047882 */ /* 0x000fe20000000000 */
[----:B------:R-:W-:Y:S01]  /*2c90*/  IMAD.MOV.U32 R12, RZ, RZ, -0x35dec16 ;  /* 0xfca213eaff0c7424 */ /* 0x000fe200078e00ff */
[----:B------:R-:W-:Y:S01]  /*2ca0*/  UMOV UR5, 0x3e5ade15 ;  /* 0x3e5ade1500057882 */ /* 0x000fe20000000000 */
[----:B------:R-:W-:-:S06]  /*2cb0*/  IMAD.MOV.U32 R13, RZ, RZ, 0x3e928af3 ;  /* 0x3e928af3ff0d7424 */ /* 0x000fcc00078e00ff */
[----:B------:R-:W-:Y:S01]  /*2cc0*/  DFMA R12, R14, UR4, R12 ;  /* 0x000000040e0c7c2b */ /* 0x000fe2000800000c */
[----:B------:R-:W-:Y:S01]  /*2cd0*/  UMOV UR4, 0x62401315 ;  /* 0x6240131500047882 */ /* 0x000fe20000000000 */
[----:B------:R-:W-:-:S06]  /*2ce0*/  UMOV UR5, 0x3ec71dee ;  /* 0x3ec71dee00057882 */ /* 0x000fcc0000000000 */
[----:B------:R-:W-:Y:S01]  /*2cf0*/  DFMA R12, R14, R12, UR4 ;  /* 0x000000040e0c7e2b */ /* 0x000fe2000800000c */
        /* <DEDUP_REMOVED lines=20> */
[----:B------:R-:W-:-:S08]  /*2e40*/  DFMA R12, R14, R12, UR4 ;  /* 0x000000040e0c7e2b */ /* 0x000fd0000800000c */
[----:B------:R-:W-:-:S08]  /*2e50*/  DFMA R12, R14, R12, 1 ;  /* 0x3ff000000e0c742b */ /* 0x000fd0000000000c */
[----:B------:R-:W-:-:S10]  /*2e60*/  DFMA R12, R14, R12, 1 ;  /* 0x3ff000000e0c742b */ /* 0x000fd4000000000c */
[----:B------:R-:W-:Y:S02]  /*2e70*/  IMAD R15, R10, 0x100000, R13 ;  /* 0x001000000a0f7824 */ /* 0x000fe400078e020d */
[----:B------:R-:W-:Y:S01]  /*2e80*/  IMAD.MOV.U32 R14, RZ, RZ, R12 ;  /* 0x000000ffff0e7224 */ /* 0x000fe200078e000c */
[----:B------:R-:W-:Y:S06]  /*2e90*/  @!P0 BRA `(.L_x_44) ;  /* 0x0000000000308947 */ /* 0x000fec0003800000 */
[----:B------:R-:W-:Y:S01]  /*2ea0*/  FSETP.GEU.AND P1, PT, |R9|, 4.2275390625, PT ;  /* 0x408748000900780b */ /* 0x000fe20003f2e200 */
[C---:B------:R-:W-:Y:S02]  /*2eb0*/  DADD R14, R8.reuse, +INF ;  /* 0x7ff00000080e7429 */ /* 0x040fe40000000000 */
[----:B------:R-:W-:-:S08]  /*2ec0*/  DSETP.GEU.AND P0, PT, R8, RZ, PT ;  /* 0x000000ff0800722a */ /* 0x000fd00003f0e000 */
[----:B------:R-:W-:Y:S02]  /*2ed0*/  FSEL R14, R14, RZ, P0 ;  /* 0x000000ff0e0e7208 */ /* 0x000fe40000000000 */
[----:B------:R-:W-:Y:S02]  /*2ee0*/  @!P1 LEA.HI R11, R10, R10, RZ, 0x1 ;  /* 0x0000000a0a0b9211 */ /* 0x000fe400078f08ff */
[----:B------:R-:W-:Y:S02]  /*2ef0*/  FSEL R15, R15, RZ, P0 ;  /* 0x000000ff0f0f7208 */ /* 0x000fe40000000000 */
[----:B------:R-:W-:-:S04]  /*2f00*/  @!P1 SHF.R.S32.HI R11, RZ, 0x1, R11 ;  /* 0x00000001ff0b9819 */ /* 0x000fc8000001140b */
[----:B------:R-:W-:Y:S01]  /*2f10*/  @!P1 IADD3 R8, PT, PT, R10, -R11, RZ ;  /* 0x8000000b0a089210 */ /* 0x000fe20007ffe0ff */
[----:B------:R-:W-:-:S03]  /*2f20*/  @!P1 IMAD R13, R11, 0x100000, R13 ;  /* 0x001000000b0d9824 */ /* 0x000fc600078e020d */
[----:B------:R-:W-:Y:S01]  /*2f30*/  @!P1 LEA R9, R8, 0x3ff00000, 0x14 ;  /* 0x3ff0000008099811 */ /* 0x000fe200078ea0ff */
[----:B------:R-:W-:-:S06]  /*2f40*/  @!P1 IMAD.MOV.U32 R8, RZ, RZ, RZ ;  /* 0x000000ffff089224 */ /* 0x000fcc00078e00ff */
[----:B------:R-:W-:-:S11]  /*2f50*/  @!P1 DMUL R14, R12, R8 ;  /* 0x000000080c0e9228 */ /* 0x000fd60000000000 */
.L_x_44:
[----:B------:R-:W-:Y:S01]  /*2f60*/  DFMA R16, R16, R14, R14 ;  /* 0x0000000e1010722b */ /* 0x000fe2000000000e */
[----:B------:R-:W-:Y:S01]  /*2f70*/  IMAD.MOV.U32 R10, RZ, RZ, R0 ;  /* 0x000000ffff0a7224 */ /* 0x000fe200078e0000 */
[----:B------:R-:W-:Y:S01]  /*2f80*/  DSETP.NEU.AND P0, PT, |R14|, +INF , PT ;  /* 0x7ff000000e00742a */ /* 0x000fe20003f0d200 */
[----:B------:R-:W-:-:S07]  /*2f90*/  IMAD.MOV.U32 R11, RZ, RZ, 0x0 ;  /* 0x00000000ff0b7424 */ /* 0x000fce00078e00ff */
[----:B------:R-:W-:Y:S02]  /*2fa0*/  FSEL R8, R14, R16, !P0 ;  /* 0x000000100e087208 */ /* 0x000fe40004000000 */
[----:B------:R-:W-:Y:S01]  /*2fb0*/  FSEL R9, R15, R17, !P0 ;  /* 0x000000110f097208 */ /* 0x000fe20004000000 */
[----:B------:R-:W-:Y:S06]  /*2fc0*/  RET.REL.NODEC R10 `(_Z16cuda_initial_PMLPfS_iiffff) ;  /* 0xffffffd00a0c7950 */ /* 0x000fec0003c3ffff */
.L_x_45:
        /* <DEDUP_REMOVED lines=11> */
.L_x_79:


//--------------------- .text._Z16cuda_absorb_bndrPfiif --------------------------
	.section	.text._Z16cuda_absorb_bndrPfiif,"ax",@progbits
	.align	128
        .global         _Z16cuda_absorb_bndrPfiif
        .type           _Z16cuda_absorb_bndrPfiif,@function
        .size           _Z16cuda_absorb_bndrPfiif,(.L_x_81 - _Z16cuda_absorb_bndrPfiif)
        .other          _Z16cuda_absorb_bndrPfiif,@"STO_CUDA_ENTRY STV_DEFAULT"
_Z16cuda_absorb_bndrPfiif:
.text._Z16cuda_absorb_bndrPfiif:
[----:B------:R-:W-:Y:S01]  /*0000*/  LDC R1, c[0x0][0x37c] ;  /* 0x0000df00ff017b82 */ /* 0x000fe20000000800 */
[----:B------:R-:W0:Y:S07]  /*0010*/  S2R R0, SR_TID.Y ;  /* 0x0000000000007919 */ /* 0x000e2e0000002200 */
[----:B------:R-:W1:Y:S01]  /*0020*/  LDC R4, c[0x0][0x360] ;  /* 0x0000d800ff047b82 */ /* 0x000e620000000800 */
[----:B------:R-:W2:Y:S01]  /*0030*/  LDCU UR4, c[0x0][0x388] ;  /* 0x00007100ff0477ac */ /* 0x000ea20008000800 */
[----:B------:R-:W-:Y:S01]  /*0040*/  BSSY.RECONVERGENT B0, `(.L_x_46) ;  /* 0x0000076000007945 */ /* 0x000fe20003800200 */
[----:B------:R-:W1:Y:S01]  /*0050*/  S2R R5, SR_TID.X ;  /* 0x0000000000057919 */ /* 0x000e620000002100 */
[----:B------:R-:W3:Y:S04]  /*0060*/  LDCU.64 UR6, c[0x0][0x358] ;  /* 0x00006b00ff0677ac */ /* 0x000ee80008000a00 */
[----:B------:R-:W0:Y:S08]  /*0070*/  S2UR UR8, SR_CTAID.Y ;  /* 0x00000000000879c3 */ /* 0x000e300000002600 */
[----:B------:R-:W0:Y:S01]  /*0080*/  LDC R3, c[0x0][0x364] ;  /* 0x0000d900ff037b82 */ /* 0x000e220000000800 */
[----:B--2---:R-:W-:-:S07]  /*0090*/  UIADD3 UR4, UPT, UPT, UR4, 0x6c, URZ ;  /* 0x0000006c04047890 */ /* 0x004fce000fffe0ff */
[----:B------:R-:W1:Y:S08]  /*00a0*/  S2UR UR5, SR_CTAID.X ;  /* 0x00000000000579c3 */ /* 0x000e700000002500 */
[----:B------:R-:W2:Y:S01]  /*00b0*/  LDC.64 R6, c[0x0][0x380] ;  /* 0x0000e000ff067b82 */ /* 0x000ea20000000a00 */
[----:B0-----:R-:W-:-:S05]  /*00c0*/  IMAD R3, R3, UR8, R0 ;  /* 0x0000000803037c24 */ /* 0x001fca000f8e0200 */
[----:B------:R-:W-:Y:S01]  /*00d0*/  ISETP.GT.U32.AND P0, PT, R3, 0x31, PT ;  /* 0x000000310300780c */ /* 0x000fe20003f04070 */
[----:B-1----:R-:W-:-:S04]  /*00e0*/  IMAD R4, R4, UR5, R5 ;  /* 0x0000000504047c24 */ /* 0x002fc8000f8e0205 */
[----:B------:R-:W-:Y:S01]  /*00f0*/  IMAD R5, R3, UR4, R4 ;  /* 0x0000000403057c24 */ /* 0x000fe2000f8e0204 */
[----:B------:R-:W-:-:S03]  /*0100*/  UMOV UR4, URZ ;  /* 0x000000ff00047c82 */ /* 0x000fc60008000000 */
[----:B--2---:R-:W-:-:S04]  /*0110*/  IMAD.WIDE R6, R5, 0x4, R6 ;  /* 0x0000000405067825 */ /* 0x004fc800078e0206 */
[----:B------:R-:W-:Y:S01]  /*0120*/  IMAD.MOV.U32 R5, RZ, RZ, 0x40490000 ;  /* 0x40490000ff057424 */ /* 0x000fe200078e00ff */
[----:B---3--:R-:W-:Y:S06]  /*0130*/  @P0 BRA `(.L_x_47) ;  /* 0x0000000000c80947 */ /* 0x008fec0003800000 */
[----:B------:R-:W0:Y:S01]  /*0140*/  MUFU.RCP64H R9, 50 ;  /* 0x4049000000097908 */ /* 0x000e220000001800 */
[----:B------:R-:W-:Y:S01]  /*0150*/  IMAD.MOV.U32 R12, RZ, RZ, 0x0 ;  /* 0x00000000ff0c7424 */ /* 0x000fe200078e00ff */
[----:B------:R-:W-:Y:S01]  /*0160*/  BSSY.RECONVERGENT B1, `(.L_x_48) ;  /* 0x0000015000017945 */ /* 0x000fe20003800200 */
[----:B------:R-:W-:Y:S02]  /*0170*/  IMAD.MOV.U32 R13, RZ, RZ, 0x40490000 ;  /* 0x40490000ff0d7424 */ /* 0x000fe400078e00ff */
[----:B------:R-:W-:-:S06]  /*0180*/  IMAD.MOV.U32 R8, RZ, RZ, 0x1 ;  /* 0x00000001ff087424 */ /* 0x000fcc00078e00ff */
[----:B0-----:R-:W-:-:S08]  /*0190*/  DFMA R10, R8, -R12, 1 ;  /* 0x3ff00000080a742b */ /* 0x001fd0000000080c */
[----:B------:R-:W-:-:S08]  /*01a0*/  DFMA R10, R10, R10, R10 ;  /* 0x0000000a0a0a722b */ /* 0x000fd0000000000a */
[----:B------:R-:W-:Y:S01]  /*01b0*/  DFMA R10, R8, R10, R8 ;  /* 0x0000000a080a722b */ /* 0x000fe20000000008 */
[----:B------:R-:W-:-:S07]  /*01c0*/  IADD3 R8, PT, PT, -R3, 0x32, RZ ;  /* 0x0000003203087810 */ /* 0x000fce0007ffe1ff */
[C---:B------:R-:W-:Y:S01]  /*01d0*/  DFMA R2, R10.reuse, -R12, 1 ;  /* 0x3ff000000a02742b */ /* 0x040fe2000000080c */
[----:B------:R-:W0:Y:S07]  /*01e0*/  I2F.F64.U32 R8, R8 ;  /* 0x0000000800087312 */ /* 0x000e2e0000201800 */
[----:B------:R-:W-:-:S08]  /*01f0*/  DFMA R2, R10, R2, R10 ;  /* 0x000000020a02722b */ /* 0x000fd0000000000a */
[----:B0-----:R-:W-:Y:S01]  /*0200*/  DMUL R10, R8, R2 ;  /* 0x00000002080a7228 */ /* 0x001fe20000000000 */
[----:B------:R-:W-:-:S07]  /*0210*/  FSETP.GEU.AND P1, PT, |R9|, 6.5827683646048100446e-37, PT ;  /* 0x036000000900780b */ /* 0x000fce0003f2e200 */
[----:B------:R-:W-:-:S08]  /*0220*/  DFMA R12, R10, -50, R8 ;  /* 0xc04900000a0c782b */ /* 0x000fd00000000008 */
[----:B------:R-:W-:-:S10]  /*0230*/  DFMA R2, R2, R12, R10 ;  /* 0x0000000c0202722b */ /* 0x000fd4000000000a */
[----:B------:R-:W-:-:S05]  /*0240*/  FFMA R0, RZ, 3.140625, R3 ;  /* 0x40490000ff007823 */ /* 0x000fca0000000003 */
[----:B------:R-:W-:-:S13]  /*0250*/  FSETP.GT.AND P0, PT, |R0|, 1.469367938527859385e-39, PT ;  /* 0x001000000000780b */ /* 0x000fda0003f04200 */
[----:B------:R-:W-:Y:S05]  /*0260*/  @P0 BRA P1, `(.L_x_49) ;  /* 0x0000000000100947 */ /* 0x000fea0000800000 */
[----:B------:R-:W-:-:S07]  /*0270*/  MOV R0, 0x290 ;  /* 0x0000029000007802 */ /* 0x000fce0000000f00 */
[----:B------:R-:W-:Y:S05]  /*0280*/  CALL.REL.NOINC `($__internal_2_$__cuda_sm20_div_rn_f64_full) ;  /* 0x0000000800ec7944 */ /* 0x000fea0003c00000 */
[----:B------:R-:W-:Y:S02]  /*0290*/  IMAD.MOV.U32 R2, RZ, RZ, R14 ;  /* 0x000000ffff027224 */ /* 0x000fe400078e000e */
[----:B------:R-:W-:-:S07]  /*02a0*/  IMAD.MOV.U32 R3, RZ, RZ, R15 ;  /* 0x000000ffff037224 */ /* 0x000fce00078e000f */
.L_x_49:
[----:B------:R-:W-:Y:S05]  /*02b0*/  BSYNC.RECONVERGENT B1 ;  /* 0x0000000000017941 */ /* 0x000fea0003800200 */
.L_x_48:
[----:B------:R-:W-:Y:S01]  /*02c0*/  BSSY.RECONVERGENT B1, `(.L_x_50) ;  /* 0x0000005000017945 */ /* 0x000fe20003800200 */
[----:B------:R-:W-:Y:S01]  /*02d0*/  IMAD.MOV.U32 R26, RZ, RZ, R2 ;  /* 0x000000ffff1a7224 */ /* 0x000fe200078e0002 */
[----:B------:R-:W-:Y:S01]  /*02e0*/  MOV R0, 0x310 ;  /* 0x0000031000007802 */ /* 0x000fe20000000f00 */
[----:B------:R-:W-:-:S07]  /*02f0*/  IMAD.MOV.U32 R27, RZ, RZ, R3 ;  /* 0x000000ffff1b7224 */ /* 0x000fce00078e0003 */
[----:B------:R-:W-:Y:S05]  /*0300*/  CALL.REL.NOINC `($_Z16cuda_absorb_bndrPfiif$__internal_accurate_pow) ;  /* 0x0000001000447944 */ /* 0x000fea0003c00000 */
[----:B------:R-:W-:Y:S05]  /*0310*/  BSYNC.RECONVERGENT B1 ;  /* 0x0000000000017941 */ /* 0x000fea0003800200 */
.L_x_50:
[----:B------:R-:W2:Y:S01]  /*0320*/  LDG.E R0, desc[UR6][R6.64] ;  /* 0x0000000606007981 */ /* 0x000ea2000c1e1900 */
[C---:B------:R-:W-:Y:S01]  /*0330*/  DADD R10, R2.reuse, 2 ;  /* 0x40000000020a7429 */ /* 0x040fe20000000000 */
[----:B------:R-:W0:Y:S01]  /*0340*/  LDCU UR5, c[0x0][0x390] ;  /* 0x00007200ff0577ac */ /* 0x000e220008000800 */
[----:B------:R-:W-:-:S08]  /*0350*/  DSETP.NEU.AND P1, PT, R2, RZ, PT ;  /* 0x000000ff0200722a */ /* 0x000fd00003f2d000 */
[----:B------:R-:W-:-:S04]  /*0360*/  LOP3.LUT R10, R11, 0x7ff00000, RZ, 0xc0, !PT ;  /* 0x7ff000000b0a7812 */ /* 0x000fc800078ec0ff */
[----:B------:R-:W-:Y:S02]  /*0370*/  ISETP.NE.AND P0, PT, R10, 0x7ff00000, PT ;  /* 0x7ff000000a00780c */ /* 0x000fe40003f05270 */
[----:B------:R-:W-:Y:S01]  /*0380*/  @!P1 CS2R R8, SRZ ;  /* 0x0000000000089805 */ /* 0x000fe2000001ff00 */
[C---:B------:R-:W-:Y:S01]  /*0390*/  DSETP.NEU.AND P1, PT, R2.reuse, 1, PT ;  /* 0x3ff000000200742a */ /* 0x040fe20003f2d000 */
[----:B0-----:R-:W0:Y:S09]  /*03a0*/  F2F.F64.F32 R10, UR5 ;  /* 0x00000005000a7d10 */ /* 0x001e320008201800 */
[----:B------:R-:W-:-:S14]  /*03b0*/  DSETP.NEU.OR P0, PT, R2, +INF , P0 ;  /* 0x7ff000000200742a */ /* 0x000fdc000070d400 */
[----:B------:R-:W-:Y:S02]  /*03c0*/  @!P0 IMAD.MOV.U32 R8, RZ, RZ, 0x0 ;  /* 0x00000000ff088424 */ /* 0x000fe400078e00ff */
[----:B------:R-:W-:-:S03]  /*03d0*/  @!P0 IMAD.MOV.U32 R9, RZ, RZ, 0x7ff00000 ;  /* 0x7ff00000ff098424 */ /* 0x000fc600078e00ff */
[----:B------:R-:W-:Y:S02]  /*03e0*/  FSEL R8, R8, RZ, P1 ;  /* 0x000000ff08087208 */ /* 0x000fe40000800000 */
[----:B------:R-:W-:-:S06]  /*03f0*/  FSEL R9, R9, 1.875, P1 ;  /* 0x3ff0000009097808 */ /* 0x000fcc0000800000 */
[----:B0-----:R-:W-:Y:S01]  /*0400*/  DFMA R10, R10, R8, 1 ;  /* 0x3ff000000a0a742b */ /* 0x001fe20000000008 */
[----:B--2---:R-:W0:Y:S07]  /*0410*/  F2F.F64.F32 R2, R0 ;  /* 0x0000000000027310 */ /* 0x004e2e0000201800 */
[----:B0-----:R-:W-:-:S10]  /*0420*/  DMUL R2, R10, R2 ;  /* 0x000000020a027228 */ /* 0x001fd40000000000 */
[----:B------:R-:W0:Y:S02]  /*0430*/  F2F.F32.F64 R3, R2 ;  /* 0x0000000200037310 */ /* 0x000e240000301000 */
[----:B0-----:R1:W-:Y:S01]  /*0440*/  STG.E desc[UR6][R6.64], R3 ;  /* 0x0000000306007986 */ /* 0x0013e2000c101906 */
[----:B------:R-:W-:Y:S05]  /*0450*/  BRA `(.L_x_51) ;  /* 0x0000000000d07947 */ /* 0x000fea0003800000 */
.L_x_47:
[----:B------:R-:W0:Y:S02]  /*0460*/  LDC R2, c[0x0][0x38c] ;  /* 0x0000e300ff027b82 */ /* 0x000e240000000800 */
[----:B0-----:R-:W-:-:S05]  /*0470*/  VIADD R0, R2, 0x3a ;  /* 0x0000003a02007836 */ /* 0x001fca0000000000 */
[----:B------:R-:W-:-:S13]  /*0480*/  ISETP.GE.AND P0, PT, R3, R0, PT ;  /* 0x000000000300720c */ /* 0x000fda0003f06270 */
[----:B------:R-:W-:Y:S05]  /*0490*/  @!P0 BRA `(.L_x_51) ;  /* 0x0000000000c08947 */ /* 0x000fea0003800000 */
        /* <DEDUP_REMOVED lines=8> */
[----:B------:R-:W-:-:S07]  /*0520*/  IADD3 R8, PT, PT, R3, -0x3a, -R2 ;  /* 0xffffffc603087810 */ /* 0x000fce0007ffe802 */
[C---:B------:R-:W-:Y:S01]  /*0530*/  DFMA R10, R12.reuse, -R10, 1 ;  /* 0x3ff000000c0a742b */ /* 0x040fe2000000080a */
[----:B------:R-:W0:Y:S07]  /*0540*/  I2F.F64 R8, R8 ;  /* 0x0000000800087312 */ /* 0x000e2e0000201c00 */
        /* <DEDUP_REMOVED lines=12> */
.L_x_53:
[----:B------:R-:W-:Y:S05]  /*0610*/  BSYNC.RECONVERGENT B1 ;  /* 0x0000000000017941 */ /* 0x000fea0003800200 */
.L_x_52:
[----:B------:R-:W-:Y:S01]  /*0620*/  DADD R26, -RZ, |R2| ;  /* 0x00000000ff1a7229 */ /* 0x000fe20000000502 */
[----:B------:R-:W-:Y:S01]  /*0630*/  BSSY.RECONVERGENT B1, `(.L_x_54) ;  /* 0x0000003000017945 */ /* 0x000fe20003800200 */
[----:B------:R-:W-:-:S09]  /*0640*/  MOV R0, 0x660 ;  /* 0x0000066000007802 */ /* 0x000fd20000000f00 */
[----:B------:R-:W-:Y:S05]  /*0650*/  CALL.REL.NOINC `($_Z16cuda_absorb_bndrPfiif$__internal_accurate_pow) ;  /* 0x0000000c00707944 */ /* 0x000fea0003c00000 */
[----:B------:R-:W-:Y:S05]  /*0660*/  BSYNC.RECONVERGENT B1 ;  /* 0x0000000000017941 */ /* 0x000fea0003800200 */
.L_x_54:
        /* <DEDUP_REMOVED lines=9> */
[----:B------:R-:W-:-:S14]  /*0700*/  DSETP.NEU.OR P0, PT, |R2|, +INF , P0 ;  /* 0x7ff000000200742a */ /* 0x000fdc000070d600 */
        /* <DEDUP_REMOVED lines=8> */
[----:B0-----:R0:W-:Y:S02]  /*0790*/  STG.E desc[UR6][R6.64], R3 ;  /* 0x0000000306007986 */ /* 0x0011e4000c101906 */
.L_x_51:
[----:B------:R-:W-:Y:S05]  /*07a0*/  BSYNC.RECONVERGENT B0 ;  /* 0x0000000000007941 */ /* 0x000fea0003800200 */
.L_x_46:
[----:B------:R-:W-:-:S13]  /*07b0*/  ISETP.GT.AND P0, PT, R4, 0x31, PT ;  /* 0x000000310400780c */ /* 0x000fda0003f04270 */
[----:B------:R-:W-:Y:S05]  /*07c0*/  @P0 BRA `(.L_x_55) ;  /* 0x0000000000c80947 */ /* 0x000fea0003800000 */
[----:B01----:R-:W0:Y:S01]  /*07d0*/  MUFU.RCP64H R3, 50 ;  /* 0x4049000000037908 */ /* 0x003e220000001800 */
[----:B------:R-:W-:Y:S01]  /*07e0*/  IMAD.MOV.U32 R8, RZ, RZ, 0x0 ;  /* 0x00000000ff087424 */ /* 0x000fe200078e00ff */
[----:B------:R-:W-:Y:S01]  /*07f0*/  IADD3 R4, PT, PT, -R4, 0x32, RZ ;  /* 0x0000003204047810 */ /* 0x000fe20007ffe1ff */
[----:B------:R-:W-:Y:S01]  /*0800*/  IMAD.MOV.U32 R9, RZ, RZ, 0x40490000 ;  /* 0x40490000ff097424 */ /* 0x000fe200078e00ff */
[----:B------:R-:W-:Y:S01]  /*0810*/  BSSY.RECONVERGENT B0, `(.L_x_56) ;  /* 0x0000013000007945 */ /* 0x000fe20003800200 */
[----:B------:R-:W-:-:S06]  /*0820*/  IMAD.MOV.U32 R2, RZ, RZ, 0x1 ;  /* 0x00000001ff027424 */ /* 0x000fcc00078e00ff */
[----:B0-----:R-:W-:-:S08]  /*0830*/  DFMA R10, R2, -R8, 1 ;  /* 0x3ff00000020a742b */ /* 0x001fd00000000808 */
[----:B------:R-:W-:-:S08]  /*0840*/  DFMA R10, R10, R10, R10 ;  /* 0x0000000a0a0a722b */ /* 0x000fd0000000000a */
[----:B------:R-:W-:-:S08]  /*0850*/  DFMA R10, R2, R10, R2 ;  /* 0x0000000a020a722b */ /* 0x000fd00000000002 */
        /* <DEDUP_REMOVED lines=14> */
.L_x_57:
[----:B------:R-:W-:Y:S05]  /*0940*/  BSYNC.RECONVERGENT B0 ;  /* 0x0000000000007941 */ /* 0x000fea0003800200 */
.L_x_56:
[----:B------:R-:W-:Y:S01]  /*0950*/  BSSY.RECONVERGENT B0, `(.L_x_58) ;  /* 0x0000005000007945 */ /* 0x000fe20003800200 */
[----:B------:R-:W-:Y:S01]  /*0960*/  IMAD.MOV.U32 R26, RZ, RZ, R2 ;  /* 0x000000ffff1a7224 */ /* 0x000fe200078e0002 */
[----:B------:R-:W-:Y:S01]  /*0970*/  MOV R0, 0x9a0 ;  /* 0x000009a000007802 */ /* 0x000fe20000000f00 */
[----:B------:R-:W-:-:S07]  /*0980*/  IMAD.MOV.U32 R27, RZ, RZ, R3 ;  /* 0x000000ffff1b7224 */ /* 0x000fce00078e0003 */
[----:B------:R-:W-:Y:S05]  /*0990*/  CALL.REL.NOINC `($_Z16cuda_absorb_bndrPfiif$__internal_accurate_pow) ;  /* 0x0000000800a07944 */ /* 0x000fea0003c00000 */
[----:B------:R-:W-:Y:S05]  /*09a0*/  BSYNC.RECONVERGENT B0 ;  /* 0x0000000000007941 */ /* 0x000fea0003800200 */
.L_x_58:
        /* <DEDUP_REMOVED lines=18> */
[----:B0-----:R-:W-:Y:S01]  /*0ad0*/  STG.E desc[UR6][R6.64], R3 ;  /* 0x0000000306007986 */ /* 0x001fe2000c101906 */
[----:B------:R-:W-:Y:S05]  /*0ae0*/  EXIT ;  /* 0x000000000000794d */ /* 0x000fea0003800000 */
.L_x_55:
[----:B------:R-:W0:Y:S02]  /*0af0*/  LDC R13, c[0x0][0x388] ;  /* 0x0000e200ff0d7b82 */ /* 0x000e240000000800 */
[----:B01----:R-:W-:-:S05]  /*0b00*/  VIADD R3, R13, 0x3a ;  /* 0x0000003a0d037836 */ /* 0x003fca0000000000 */
[----:B------:R-:W-:-:S13]  /*0b10*/  ISETP.GE.AND P0, PT, R4, R3, PT ;  /* 0x000000030400720c */ /* 0x000fda0003f06270 */
[----:B------:R-:W-:Y:S05]  /*0b20*/  @!P0 EXIT ;  /* 0x000000000000894d */ /* 0x000fea0003800000 */
[----:B------:R-:W0:Y:S01]  /*0b30*/  MUFU.RCP64H R3, 50 ;  /* 0x4049000000037908 */ /* 0x000e220000001800 */
[----:B------:R-:W-:Y:S01]  /*0b40*/  IMAD.MOV.U32 R8, RZ, RZ, 0x0 ;  /* 0x00000000ff087424 */ /* 0x000fe200078e00ff */
[----:B------:R-:W-:Y:S01]  /*0b50*/  IADD3 R4, PT, PT, R4, -0x3a, -R13 ;  /* 0xffffffc604047810 */ /* 0x000fe20007ffe80d */
[----:B------:R-:W-:Y:S01]  /*0b60*/  IMAD.MOV.U32 R9, RZ, RZ, 0x40490000 ;  /* 0x40490000ff097424 */ /* 0x000fe200078e00ff */
[----:B------:R-:W-:Y:S01]  /*0b70*/  BSSY.RECONVERGENT B0, `(.L_x_59) ;  /* 0x0000013000007945 */ /* 0x000fe20003800200 */
[----:B------:R-:W-:-:S06]  /*0b80*/  IMAD.MOV.U32 R2, RZ, RZ, 0x1 ;  /* 0x00000001ff027424 */ /* 0x000fcc00078e00ff */
[----:B0-----:R-:W-:-:S08]  /*0b90*/  DFMA R10, R2, -R8, 1 ;  /* 0x3ff00000020a742b */ /* 0x001fd00000000808 */
[----:B------:R-:W-:-:S08]  /*0ba0*/  DFMA R10, R10, R10, R10 ;  /* 0x0000000a0a0a722b */ /* 0x000fd0000000000a */
[----:B------:R-:W-:-:S08]  /*0bb0*/  DFMA R10, R2, R10, R2 ;  /* 0x0000000a020a722b */ /* 0x000fd00000000002 */
        /* <DEDUP_REMOVED lines=14> */
.L_x_60:
[----:B------:R-:W-:Y:S05]  /*0ca0*/  BSYNC.RECONVERGENT B0 ;  /* 0x0000000000007941 */ /* 0x000fea0003800200 */
.L_x_59:
[----:B------:R-:W-:Y:S01]  /*0cb0*/  DADD R26, -RZ, |R2| ;  /* 0x00000000ff1a7229 */ /* 0x000fe20000000502 */
[----:B------:R-:W-:Y:S01]  /*0cc0*/  BSSY.RECONVERGENT B0, `(.L_x_61) ;  /* 0x0000003000007945 */ /* 0x000fe20003800200 */
[----:B------:R-:W-:-:S09]  /*0cd0*/  MOV R0, 0xcf0 ;  /* 0x00000cf000007802 */ /* 0x000fd20000000f00 */
[----:B------:R-:W-:Y:S05]  /*0ce0*/  CALL.REL.NOINC `($_Z16cuda_absorb_bndrPfiif$__internal_accurate_pow) ;  /* 0x0000000400cc7944 */ /* 0x000fea0003c00000 */
[----:B------:R-:W-:Y:S05]  /*0cf0*/  BSYNC.RECONVERGENT B0 ;  /* 0x0000000000007941 */ /* 0x000fea0003800200 */
.L_x_61:
        /* <DEDUP_REMOVED lines=20> */
        .weak           $__internal_2_$__cuda_sm20_div_rn_f64_full
        .type           $__internal_2_$__cuda_sm20_div_rn_f64_full,@function
        .size           $__internal_2_$__cuda_sm20_div_rn_f64_full,($_Z16cuda_absorb_bndrPfiif$__internal_accurate_pow - $__internal_2_$__cuda_sm20_div_rn_f64_full)
$__internal_2_$__cuda_sm20_div_rn_f64_full:
[C---:B------:R-:W-:Y:S01]  /*0e40*/  FSETP.GEU.AND P0, PT, |R5|.reuse, 1.469367938527859385e-39, PT ;  /* 0x001000000500780b */ /* 0x040fe20003f0e200 */
[----:B------:R-:W-:Y:S01]  /*0e50*/  IMAD.U32 R10, RZ, RZ, UR4 ;  /* 0x00000004ff0a7e24 */ /* 0x000fe2000f8e00ff */
[----:B------:R-:W-:Y:S01]  /*0e60*/  LOP3.LUT R2, R5, 0x800fffff, RZ, 0xc0, !PT ;  /* 0x800fffff05027812 */ /* 0x000fe200078ec0ff */
[----:B------:R-:W-:Y:S01]  /*0e70*/  IMAD.MOV.U32 R11, RZ, RZ, R5 ;  /* 0x000000ffff0b7224 */ /* 0x000fe200078e0005 */
[C---:B------:R-:W-:Y:S01]  /*0e80*/  FSETP.GEU.AND P2, PT, |R9|.reuse, 1.469367938527859385e-39, PT ;  /* 0x001000000900780b */ /* 0x040fe20003f4e200 */
[----:B------:R-:W-:Y:S01]  /*0e90*/  IMAD.U32 R12, RZ, RZ, UR4 ;  /* 0x00000004ff0c7e24 */ /* 0x000fe2000f8e00ff */
[----:B------:R-:W-:Y:S01]  /*0ea0*/  LOP3.LUT R13, R2, 0x3ff00000, RZ, 0xfc, !PT ;  /* 0x3ff00000020d7812 */ /* 0x000fe200078efcff */
[----:B------:R-:W-:Y:S01]  /*0eb0*/  IMAD.MOV.U32 R16, RZ, RZ, 0x1 ;  /* 0x00000001ff107424 */ /* 0x000fe200078e00ff */
[----:B------:R-:W-:Y:S01]  /*0ec0*/  LOP3.LUT R15, R9, 0x7ff00000, RZ, 0xc0, !PT ;  /* 0x7ff00000090f7812 */ /* 0x000fe200078ec0ff */
[----:B------:R-:W-:Y:S01]  /*0ed0*/  BSSY.RECONVERGENT B2, `(.L_x_62) ;  /* 0x0000051000027945 */ /* 0x000fe20003800200 */
[----:B------:R-:W-:-:S03]  /*0ee0*/  LOP3.LUT R20, R5, 0x7ff00000, RZ, 0xc0, !PT ;  /* 0x7ff0000005147812 */ /* 0x000fc600078ec0ff */
[----:B------:R-:W-:Y:S01]  /*0ef0*/  @!P0 DMUL R12, R10, 8.98846567431157953865e+307 ;  /* 0x7fe000000a0c8828 */ /* 0x000fe20000000000 */
[----:B------:R-:W-:-:S03]  /*0f00*/  ISETP.GE.U32.AND P1, PT, R15, R20, PT ;  /* 0x000000140f00720c */ /* 0x000fc60003f26070 */
[----:B------:R-:W-:Y:S02]  /*0f10*/  @!P2 LOP3.LUT R14, R11, 0x7ff00000, RZ, 0xc0, !PT ;  /* 0x7ff000000b0ea812 */ /* 0x000fe400078ec0ff */
[----:B------:R-:W0:Y:S02]  /*0f20*/  MUFU.RCP64H R17, R13 ;  /* 0x0000000d00117308 */ /* 0x000e240000001800 */
[----:B------:R-:W-:Y:S01]  /*0f30*/  @!P2 ISETP.GE.U32.AND P3, PT, R15, R14, PT ;  /* 0x0000000e0f00a20c */ /* 0x000fe20003f66070 */
[----:B------:R-:W-:-:S05]  /*0f40*/  IMAD.MOV.U32 R14, RZ, RZ, 0x1ca00000 ;  /* 0x1ca00000ff0e7424 */ /* 0x000fca00078e00ff */
[----:B------:R-:W-:-:S04]  /*0f50*/  @!P2 SEL R19, R14, 0x63400000, !P3 ;  /* 0x634000000e13a807 */ /* 0x000fc80005800000 */
[----:B------:R-:W-:-:S04]  /*0f60*/  @!P2 LOP3.LUT R22, R19, 0x80000000, R9, 0xf8, !PT ;  /* 0x800000001316a812 */ /* 0x000fc800078ef809 */
[----:B------:R-:W-:Y:S01]  /*0f70*/  @!P2 LOP3.LUT R23, R22, 0x100000, RZ, 0xfc, !PT ;  /* 0x001000001617a812 */ /* 0x000fe200078efcff */
[----:B0-----:R-:W-:Y:S01]  /*0f80*/  DFMA R2, R16, -R12, 1 ;  /* 0x3ff000001002742b */ /* 0x001fe2000000080c */
[----:B------:R-:W-:-:S07]  /*0f90*/  @!P2 IMAD.MOV.U32 R22, RZ, RZ, RZ ;  /* 0x000000ffff16a224 */ /* 0x000fce00078e00ff */
[----:B------:R-:W-:-:S08]  /*0fa0*/  DFMA R2, R2, R2, R2 ;  /* 0x000000020202722b */ /* 0x000fd00000000002 */
[----:B------:R-:W-:Y:S01]  /*0fb0*/  DFMA R16, R16, R2, R16 ;  /* 0x000000021010722b */ /* 0x000fe20000000010 */
[----:B------:R-:W-:Y:S01]  /*0fc0*/  SEL R3, R14, 0x63400000, !P1 ;  /* 0x634000000e037807 */ /* 0x000fe20004800000 */
[----:B------:R-:W-:-:S03]  /*0fd0*/  IMAD.MOV.U32 R2, RZ, RZ, R8 ;  /* 0x000000ffff027224 */ /* 0x000fc600078e0008 */
[----:B------:R-:W-:-:S03]  /*0fe0*/  LOP3.LUT R3, R3, 0x800fffff, R9, 0xf8, !PT ;  /* 0x800fffff03037812 */ /* 0x000fc600078ef809 */
[----:B------:R-:W-:-:S03]  /*0ff0*/  DFMA R18, R16, -R12, 1 ;  /* 0x3ff000001012742b */ /* 0x000fc6000000080c */
[----:B------:R-:W-:Y:S01]  /*1000*/  @!P2 DFMA R2, R2, 2, -R22 ;  /* 0x400000000202a82b */ /* 0x000fe20000000816 */
[----:B------:R-:W-:-:S04]  /*1010*/  IMAD.MOV.U32 R22, RZ, RZ, R15 ;  /* 0x000000ffff167224 */ /* 0x000fc800078e000f */
[----:B------:R-:W-:Y:S01]  /*1020*/  DFMA R16, R16, R18, R16 ;  /* 0x000000121010722b */ /* 0x000fe20000000010 */
[----:B------:R-:W-:Y:S01]  /*1030*/  IMAD.MOV.U32 R23, RZ, RZ, R20 ;  /* 0x000000ffff177224 */ /* 0x000fe200078e0014 */
[----:B------:R-:W-:-:S03]  /*1040*/  @!P0 LOP3.LUT R23, R13, 0x7ff00000, RZ, 0xc0, !PT ;  /* 0x7ff000000d178812 */ /* 0x000fc600078ec0ff */
[----:B------:R-:W-:Y:S02]  /*1050*/  @!P2 LOP3.LUT R22, R3, 0x7ff00000, RZ, 0xc0, !PT ;  /* 0x7ff000000316a812 */ /* 0x000fe400078ec0ff */
[----:B------:R-:W-:Y:S01]  /*1060*/  VIADD R25, R23, 0xffffffff ;  /* 0xffffffff17197836 */ /* 0x000fe20000000000 */
        /* <DEDUP_REMOVED lines=34> */
.L_x_63:
[----:B------:R-:W-:-:S14]  /*1290*/  DSETP.NAN.AND P0, PT, R8, R8, PT ;  /* 0x000000080800722a */ /* 0x000fdc0003f08000 */
[----:B------:R-:W-:Y:S05]  /*12a0*/  @P0 BRA `(.L_x_65) ;  /* 0x0000000000440947 */ /* 0x000fea0003800000 */
[----:B------:R-:W-:-:S14]  /*12b0*/  DSETP.NAN.AND P0, PT, R10, R10, PT ;  /* 0x0000000a0a00722a */ /* 0x000fdc0003f08000 */
[----:B------:R-:W-:Y:S05]  /*12c0*/  @P0 BRA `(.L_x_66) ;  /* 0x0000000000300947 */ /* 0x000fea0003800000 */
[----:B------:R-:W-:Y:S01]  /*12d0*/  ISETP.NE.AND P0, PT, R22, R23, PT ;  /* 0x000000171600720c */ /* 0x000fe20003f05270 */
[----:B------:R-:W-:Y:S02]  /*12e0*/  IMAD.MOV.U32 R14, RZ, RZ, 0x0 ;  /* 0x00000000ff0e7424 */ /* 0x000fe400078e00ff */
[----:B------:R-:W-:-:S10]  /*12f0*/  IMAD.MOV.U32 R15, RZ, RZ, -0x80000 ;  /* 0xfff80000ff0f7424 */ /* 0x000fd400078e00ff */
        /* <DEDUP_REMOVED lines=9> */
.L_x_66:
[----:B------:R-:W-:Y:S01]  /*1390*/  LOP3.LUT R15, R11, 0x80000, RZ, 0xfc, !PT ;  /* 0x000800000b0f7812 */ /* 0x000fe200078efcff */
[----:B------:R-:W-:Y:S01]  /*13a0*/  IMAD.MOV.U32 R14, RZ, RZ, R10 ;  /* 0x000000ffff0e7224 */ /* 0x000fe200078e000a */
[----:B------:R-:W-:Y:S06]  /*13b0*/  BRA `(.L_x_64) ;  /* 0x0000000000087947 */ /* 0x000fec0003800000 */
.L_x_65:
[----:B------:R-:W-:Y:S01]  /*13c0*/  LOP3.LUT R15, R9, 0x80000, RZ, 0xfc, !PT ;  /* 0x00080000090f7812 */ /* 0x000fe200078efcff */
[----:B------:R-:W-:-:S07]  /*13d0*/  IMAD.MOV.U32 R14, RZ, RZ, R8 ;  /* 0x000000ffff0e7224 */ /* 0x000fce00078e0008 */
.L_x_64:
[----:B------:R-:W-:Y:S05]  /*13e0*/  BSYNC.RECONVERGENT B2 ;  /* 0x0000000000027941 */ /* 0x000fea0003800200 */
.L_x_62:
[----:B------:R-:W-:Y:S02]  /*13f0*/  IMAD.MOV.U32 R2, RZ, RZ, R0 ;  /* 0x000000ffff027224 */ /* 0x000fe400078e0000 */
[----:B------:R-:W-:-:S04]  /*1400*/  IMAD.MOV.U32 R3, RZ, RZ, 0x0 ;  /* 0x00000000ff037424 */ /* 0x000fc800078e00ff */
[----:B------:R-:W-:Y:S05]  /*1410*/  RET.REL.NODEC R2 `(_Z16cuda_absorb_bndrPfiif) ;  /* 0xffffffe802f87950 */ /* 0x000fea0003c3ffff */
        .type           $_Z16cuda_absorb_bndrPfiif$__internal_accurate_pow,@function
        .size           $_Z16cuda_absorb_bndrPfiif$__internal_accurate_pow,(.L_x_81 - $_Z16cuda_absorb_bndrPfiif$__internal_accurate_pow)
$_Z16cuda_absorb_bndrPfiif$__internal_accurate_pow:
[----:B------:R-:W-:Y:S01]  /*1420*/  ISETP.GT.U32.AND P0, PT, R27, 0xfffff, PT ;  /* 0x000fffff1b00780c */ /* 0x000fe20003f04070 */
[----:B------:R-:W-:Y:S01]  /*1430*/  IMAD.MOV.U32 R10, RZ, RZ, R27 ;  /* 0x000000ffff0a7224 */ /* 0x000fe200078e001b */
[----:B------:R-:W-:Y:S01]  /*1440*/  UMOV UR8, 0x7d2cafe2 ;  /* 0x7d2cafe200087882 */ /* 0x000fe20000000000 */
[----:B------:R-:W-:Y:S01]  /*1450*/  IMAD.MOV.U32 R12, RZ, RZ, R26 ;  /* 0x000000ffff0c7224 */ /* 0x000fe200078e001a */
[----:B------:R-:W-:Y:S01]  /*1460*/  UMOV UR9, 0x3eb0f5ff ;  /* 0x3eb0f5ff00097882 */ /* 0x000fe20000000000 */
[----:B------:R-:W-:Y:S01]  /*1470*/  IMAD.MOV.U32 R16, RZ, RZ, RZ ;  /* 0x000000ffff107224 */ /* 0x000fe200078e00ff */
[----:B------:R-:W-:Y:S01]  /*1480*/  UMOV UR10, 0x3b39803f ;  /* 0x3b39803f000a7882 */ /* 0x000fe20000000000 */
[----:B------:R-:W-:Y:S01]  /*1490*/  IMAD.MOV.U32 R14, RZ, RZ, 0x41ad3b5a ;  /* 0x41ad3b5aff0e7424 */ /* 0x000fe200078e00ff */
[----:B------:R-:W-:Y:S01]  /*14a0*/  UMOV UR11, 0x3c7abc9e ;  /* 0x3c7abc9e000b7882 */ /* 0x000fe20000000000 */
[----:B------:R-:W-:-:S04]  /*14b0*/  IMAD.MOV.U32 R15, RZ, RZ, 0x3ed0f5d2 ;  /* 0x3ed0f5d2ff0f7424 */ /* 0x000fc800078e00ff */
[----:B------:R-:W-:-:S10]  /*14c0*/  @!P0 DMUL R8, R26, 1.80143985094819840000e+16 ;  /* 0x435000001a088828 */ /* 0x000fd40000000000 */
[----:B------:R-:W-:Y:S02]  /*14d0*/  @!P0 IMAD.MOV.U32 R10, RZ, RZ, R9 ;  /* 0x000000ffff0a8224 */ /* 0x000fe400078e0009 */
[----:B------:R-:W-:-:S03]  /*14e0*/  @!P0 IMAD.MOV.U32 R12, RZ, RZ, R8 ;  /* 0x000000ffff0c8224 */ /* 0x000fc600078e0008 */
[----:B------:R-:W-:-:S04]  /*14f0*/  LOP3.LUT R10, R10, 0x800fffff, RZ, 0xc0, !PT ;  /* 0x800fffff0a0a7812 */ /* 0x000fc800078ec0ff */
[----:B------:R-:W-:-:S04]  /*1500*/  LOP3.LUT R13, R10, 0x3ff00000, RZ, 0xfc, !PT ;  /* 0x3ff000000a0d7812 */ /* 0x000fc800078efcff */
[----:B------:R-:W-:-:S13]  /*1510*/  ISETP.GE.U32.AND P1, PT, R13, 0x3ff6a09f, PT ;  /* 0x3ff6a09f0d00780c */ /* 0x000fda0003f26070 */
[----:B------:R-:W-:-:S04]  /*1520*/  @P1 VIADD R11, R13, 0xfff00000 ;  /* 0xfff000000d0b1836 */ /* 0x000fc80000000000 */
[----:B------:R-:W-:-:S06]  /*1530*/  @P1 IMAD.MOV.U32 R13, RZ, RZ, R11 ;  /* 0x000000ffff0d1224 */ /* 0x000fcc00078e000b */
        /* <DEDUP_REMOVED lines=45> */
[----:B------:R-:W-:-:S08]  /*1810*/  DFMA R24, R10, R16, -R20 ;  /* 0x000000100a18722b */ /* 0x000fd00000000814 */
        /* <DEDUP_REMOVED lines=14> */
[----:B------:R-:W-:Y:S01]  /*1900*/  DADD R10, R18, R10 ;  /* 0x00000000120a7229 */ /* 0x000fe2000000000a */
[----:B------:R-:W-:Y:S02]  /*1910*/  SHF.R.U32.HI R18, RZ, 0x14, R27 ;  /* 0x00000014ff127819 */ /* 0x000fe4000001161b */
[----:B------:R-:W-:-:S05]  /*1920*/  @!P0 LEA.HI R18, R9, 0xffffffca, RZ, 0xc ;  /* 0xffffffca09128811 */ /* 0x000fca00078f60ff */
[----:B------:R-:W-:Y:S01]  /*1930*/  DADD R10, R12, R10 ;  /* 0x000000000c0a7229 */ /* 0x000fe2000000000a */
[C---:B------:R-:W-:Y:S02]  /*1940*/  VIADD R8, R18.reuse, 0xfffffc01 ;  /* 0xfffffc0112087836 */ /* 0x040fe40000000000 */
[----:B------:R-:W-:-:S05]  /*1950*/  @P1 VIADD R8, R18, 0xfffffc02 ;  /* 0xfffffc0212081836 */ /* 0x000fca0000000000 */
[----:B------:R-:W-:Y:S01]  /*1960*/  DADD R14, R14, R10 ;  /* 0x000000000e0e7229 */ /* 0x000fe2000000000a */
[----:B------:R-:W-:Y:S01]  /*1970*/  LOP3.LUT R10, R8, 0x80000000, RZ, 0x3c, !PT ;  /* 0x80000000080a7812 */ /* 0x000fe200078e3cff */
[----:B------:R-:W-:-:S06]  /*1980*/  IMAD.MOV.U32 R11, RZ, RZ, 0x43300000 ;  /* 0x43300000ff0b7424 */ /* 0x000fcc00078e00ff */
[----:B------:R-:W-:Y:S02]  /*1990*/  DADD R12, R16, R14 ;  /* 0x00000000100c7229 */ /* 0x000fe4000000000e */
[----:B------:R-:W-:Y:S01]  /*19a0*/  DADD R10, R10, -UR8 ;  /* 0x800000080a0a7e29 */ /* 0x000fe20008000000 */
[----:B------:R-:W-:Y:S01]  /*19b0*/  UMOV UR8, 0xfefa39ef ;  /* 0xfefa39ef00087882 */ /* 0x000fe20000000000 */
[----:B------:R-:W-:-:S04]  /*19c0*/  UMOV UR9, 0x3fe62e42 ;  /* 0x3fe62e4200097882 */ /* 0x000fc80000000000 */
[--C-:B------:R-:W-:Y:S02]  /*19d0*/  DADD R18, R16, -R12.reuse ;  /* 0x0000000010127229 */ /* 0x100fe4000000080c */
[----:B------:R-:W-:-:S06]  /*19e0*/  DFMA R8, R10, UR8, R12 ;  /* 0x000000080a087c2b */ /* 0x000fcc000800000c */
[----:B------:R-:W-:Y:S02]  /*19f0*/  DADD R18, R14, R18 ;  /* 0x000000000e127229 */ /* 0x000fe40000000012 */
[----:B------:R-:W-:-:S08]  /*1a00*/  DFMA R16, R10, -UR8, R8 ;  /* 0x800000080a107c2b */ /* 0x000fd00008000008 */
[----:B------:R-:W-:-:S08]  /*1a10*/  DADD R16, -R12, R16 ;  /* 0x000000000c107229 */ /* 0x000fd00000000110 */
[----:B------:R-:W-:-:S08]  /*1a20*/  DADD R16, R18, -R16 ;  /* 0x0000000012107229 */ /* 0x000fd00000000810 */
[----:B------:R-:W-:-:S08]  /*1a30*/  DFMA R16, R10, UR10, R16 ;  /* 0x0000000a0a107c2b */ /* 0x000fd00008000010 */
[----:B------:R-:W-:-:S08]  /*1a40*/  DADD R10, R8, R16 ;  /* 0x00000000080a7229 */ /* 0x000fd00000000010 */
[----:B------:R-:W-:Y:S02]  /*1a50*/  DADD R8, R8, -R10 ;  /* 0x0000000008087229 */ /* 0x000fe4000000080a */
[----:B------:R-:W-:-:S06]  /*1a60*/  DMUL R14, R10, 2 ;  /* 0x400000000a0e7828 */ /* 0x000fcc0000000000 */
[----:B------:R-:W-:Y:S02]  /*1a70*/  DADD R16, R16, R8 ;  /* 0x0000000010107229 */ /* 0x000fe40000000008 */
[----:B------:R-:W-:Y:S01]  /*1a80*/  DFMA R10, R10, 2, -R14 ;  /* 0x400000000a0a782b */ /* 0x000fe2000000080e */
[----:B------:R-:W-:Y:S02]  /*1a90*/  IMAD.MOV.U32 R8, RZ, RZ, 0x652b82fe ;  /* 0x652b82feff087424 */ /* 0x000fe400078e00ff */
[----:B------:R-:W-:-:S05]  /*1aa0*/  IMAD.MOV.U32 R9, RZ, RZ, 0x3ff71547 ;  /* 0x3ff71547ff097424 */ /* 0x000fca00078e00ff */
[----:B------:R-:W-:-:S08]  /*1ab0*/  DFMA R16, R16, 2, R10 ;  /* 0x400000001010782b */ /* 0x000fd0000000000a */
        /* <DEDUP_REMOVED lines=50> */
[----:B------:R-:W-:-:S05]  /*1de0*/  @!P1 SHF.R.S32.HI R9, RZ, 0x1, R9 ;  /* 0x00000001ff099819 */ /* 0x000fca0000011409 */
[----:B------:R-:W-:Y:S02]  /*1df0*/  @!P1 IMAD.IADD R8, R8, 0x1, -R9 ;  /* 0x0000000108089824 */ /* 0x000fe400078e0a09 */
[----:B------:R-:W-:-:S03]  /*1e00*/  @!P1 IMAD R13, R9, 0x100000, R13 ;  /* 0x00100000090d9824 */ /* 0x000fc600078e020d */
[----:B------:R-:W-:Y:S01]  /*1e10*/  @!P1 LEA R9, R8, 0x3ff00000, 0x14 ;  /* 0x3ff0000008099811 */ /* 0x000fe200078ea0ff */
[----:B------:R-:W-:-:S06]  /*1e20*/  @!P1 IMAD.MOV.U32 R8, RZ, RZ, RZ ;  /* 0x000000ffff089224 */ /* 0x000fcc00078e00ff */
[----:B------:R-:W-:-:S11]  /*1e30*/  @!P1 DMUL R14, R12, R8 ;  /* 0x000000080c0e9228 */ /* 0x000fd60000000000 */
.L_x_67:
[----:B------:R-:W-:Y:S01]  /*1e40*/  DFMA R16, R16, R14, R14 ;  /* 0x0000000e1010722b */ /* 0x000fe2000000000e */
[----:B------:R-:W-:Y:S01]  /*1e50*/  IMAD.MOV.U32 R10, RZ, RZ, R0 ;  /* 0x000000ffff0a7224 */ /* 0x000fe200078e0000 */
[----:B------:R-:W-:Y:S01]  /*1e60*/  DSETP.NEU.AND P0, PT, |R14|, +INF , PT ;  /* 0x7ff000000e00742a */ /* 0x000fe20003f0d200 */
[----:B------:R-:W-:-:S07]  /*1e70*/  IMAD.MOV.U32 R11, RZ, RZ, 0x0 ;  /* 0x00000000ff0b7424 */ /* 0x000fce00078e00ff */
[----:B------:R-:W-:Y:S02]  /*1e80*/  FSEL R8, R14, R16, !P0 ;  /* 0x000000100e087208 */ /* 0x000fe40004000000 */
[----:B------:R-:W-:Y:S01]  /*1e90*/  FSEL R9, R15, R17, !P0 ;  /* 0x000000110f097208 */ /* 0x000fe20004000000 */
[----:B------:R-:W-:Y:S06]  /*1ea0*/  RET.REL.NODEC R10 `(_Z16cuda_absorb_bndrPfiif) ;  /* 0xffffffe00a547950 */ /* 0x000fec0003c3ffff */
.L_x_68:
        /* <DEDUP_REMOVED lines=13> */
.L_x_81:


//--------------------- .text._Z15cuda_trans_x2txPfS_iii --------------------------
	.section	.text._Z15cuda_trans_x2txPfS_iii,"ax",@progbits
	.align	128
        .global         _Z15cuda_trans_x2txPfS_iii
        .type           _Z15cuda_trans_x2txPfS_iii,@function
        .size           _Z15cuda_trans_x2txPfS_iii,(.L_x_88 - _Z15cuda_trans_x2txPfS_iii)
        .other          _Z15cuda_trans_x2txPfS_iii,@"STO_CUDA_ENTRY STV_DEFAULT"
_Z15cuda_trans_x2txPfS_iii:
.text._Z15cuda_trans_x2txPfS_iii:
        /* <DEDUP_REMOVED lines=12> */
[----:B0-----:R-:W-:-:S02]  /*00c0*/  IMAD R9, R7, R9, R8 ;  /* 0x0000000907097224 */ /* 0x001fc400078e0208 */
[----:B--2---:R-:W-:-:S06]  /*00d0*/  IMAD.WIDE R2, R7, 0x4, R2 ;  /* 0x0000000407027825 */ /* 0x004fcc00078e0202 */
[----:B-1----:R-:W2:Y:S01]  /*00e0*/  LDG.E R2, desc[UR4][R2.64] ;  /* 0x0000000402027981 */ /* 0x002ea2000c1e1900 */
[----:B---3--:R-:W-:-:S05]  /*00f0*/  IMAD.WIDE R4, R9, 0x4, R4 ;  /* 0x0000000409047825 */ /* 0x008fca00078e0204 */
[----:B------:R-:W2:Y:S02]  /*0100*/  LDG.E R7, desc[UR4][R4.64] ;  /* 0x0000000404077981 */ /* 0x000ea4000c1e1900 */
[----:B--2---:R-:W-:-:S05]  /*0110*/  FADD R7, R2, R7 ;  /* 0x0000000702077221 */ /* 0x004fca0000000000 */
[----:B------:R-:W-:Y:S01]  /*0120*/  STG.E desc[UR4][R4.64], R7 ;  /* 0x0000000704007986 */ /* 0x000fe2000c101904 */
[----:B------:R-:W-:Y:S05]  /*0130*/  EXIT ;  /* 0x000000000000794d */ /* 0x000fea0003800000 */
.L_x_69:
        /* <DEDUP_REMOVED lines=12> */
.L_x_88:


//--------------------- .text._Z10cuda_set_gPiiii --------------------------
	.section	.text._Z10cuda_set_gPiiii,"ax",@progbits
	.align	128
        .global         _Z10cuda_set_gPiiii
        .type           _Z10cuda_set_gPiiii,@function
        .size           _Z10cuda_set_gPiiii,(.L_x_89 - _Z10cuda_set_gPiiii)
        .other          _Z10cuda_set_gPiiii,@"STO_CUDA_ENTRY STV_DEFAULT"
_Z10cuda_set_gPiiii:
.text._Z10cuda_set_gPiiii:
        /* <DEDUP_REMOVED lines=8> */
[----:B------:R-:W0:Y:S01]  /*0080*/  LDC R8, c[0x0][0x390] ;  /* 0x0000e400ff087b82 */ /* 0x000e220000000800 */
[----:B------:R-:W-:Y:S01]  /*0090*/  ISETP.GE.AND P2, PT, R5, RZ, PT ;  /* 0x000000ff0500720c */ /* 0x000fe20003f46270 */
[----:B------:R-:W1:Y:S06]  /*00a0*/  LDCU.64 UR4, c[0x0][0x358] ;  /* 0x00006b00ff0477ac */ /* 0x000e6c0008000a00 */
[----:B------:R-:W2:Y:S01]  /*00b0*/  LDC R6, c[0x0][0x38c] ;  /* 0x0000e300ff067b82 */ /* 0x000ea20000000800 */
[----:B0-----:R-:W-:-:S04]  /*00c0*/  IABS R7, R8 ;  /* 0x0000000800077213 */ /* 0x001fc80000000000 */
[----:B------:R-:W0:Y:S08]  /*00d0*/  I2F.RP R0, R7 ;  /* 0x0000000700007306 */ /* 0x000e300000209400 */
[----:B0-----:R-:W0:Y:S02]  /*00e0*/  MUFU.RCP R0, R0 ;  /* 0x0000000000007308 */ /* 0x001e240000001000 */
[----:B0-----:R-:W-:-:S06]  /*00f0*/  VIADD R2, R0, 0xffffffe ;  /* 0x0ffffffe00027836 */ /* 0x001fcc0000000000 */
[----:B------:R0:W3:Y:S02]  /*0100*/  F2I.FTZ.U32.TRUNC.NTZ R3, R2 ;  /* 0x0000000200037305 */ /* 0x0000e4000021f000 */
[----:B0-----:R-:W-:Y:S02]  /*0110*/  HFMA2 R2, -RZ, RZ, 0, 0 ;  /* 0x00000000ff027431 */ /* 0x001fe400000001ff */
[----:B---3--:R-:W-:-:S04]  /*0120*/  IMAD.MOV R4, RZ, RZ, -R3 ;  /* 0x000000ffff047224 */ /* 0x008fc800078e0a03 */
[----:B------:R-:W-:Y:S01]  /*0130*/  IMAD R9, R4, R7, RZ ;  /* 0x0000000704097224 */ /* 0x000fe200078e02ff */
[----:B------:R-:W-:-:S03]  /*0140*/  IABS R4, R5 ;  /* 0x0000000500047213 */ /* 0x000fc60000000000 */
[----:B------:R-:W-:-:S06]  /*0150*/  IMAD.HI.U32 R3, R3, R9, R2 ;  /* 0x0000000903037227 */ /* 0x000fcc00078e0002 */
[----:B------:R-:W-:-:S04]  /*0160*/  IMAD.HI.U32 R3, R3, R4, RZ ;  /* 0x0000000403037227 */ /* 0x000fc800078e00ff */
[----:B------:R-:W-:-:S04]  /*0170*/  IMAD.MOV R3, RZ, RZ, -R3 ;  /* 0x000000ffff037224 */ /* 0x000fc800078e0a03 */
[C---:B------:R-:W-:Y:S02]  /*0180*/  IMAD R0, R7.reuse, R3, R4 ;  /* 0x0000000307007224 */ /* 0x040fe400078e0204 */
[----:B------:R-:W0:Y:S03]  /*0190*/  LDC.64 R2, c[0x0][0x380] ;  /* 0x0000e000ff027b82 */ /* 0x000e260000000a00 */
[----:B------:R-:W-:-:S13]  /*01a0*/  ISETP.GT.U32.AND P0, PT, R7, R0, PT ;  /* 0x000000000700720c */ /* 0x000fda0003f04070 */
[----:B------:R-:W-:Y:S02]  /*01b0*/  @!P0 IADD3 R0, PT, PT, R0, -R7, RZ ;  /* 0x8000000700008210 */ /* 0x000fe40007ffe0ff */
[----:B------:R-:W-:Y:S02]  /*01c0*/  ISETP.NE.AND P0, PT, R8, RZ, PT ;  /* 0x000000ff0800720c */ /* 0x000fe40003f05270 */
[----:B------:R-:W-:Y:S01]  /*01d0*/  ISETP.GT.U32.AND P1, PT, R7, R0, PT ;  /* 0x000000000700720c */ /* 0x000fe20003f24070 */
[----:B0-----:R-:W-:-:S12]  /*01e0*/  IMAD.WIDE R2, R5, 0x4, R2 ;  /* 0x0000000405027825 */ /* 0x001fd800078e0202 */
[----:B------:R-:W-:-:S05]  /*01f0*/  @!P1 IMAD.IADD R0, R0, 0x1, -R7 ;  /* 0x0000000100009824 */ /* 0x000fca00078e0a07 */
[----:B------:R-:W-:Y:S02]  /*0200*/  MOV R4, R0 ;  /* 0x0000000000047202 */ /* 0x000fe40000000f00 */
[----:B--2---:R-:W-:-:S03]  /*0210*/  IADD3 R0, PT, PT, R6, 0x6c, RZ ;  /* 0x0000006c06007810 */ /* 0x004fc60007ffe0ff */
[----:B------:R-:W-:Y:S01]  /*0220*/  @!P2 IMAD.MOV R4, RZ, RZ, -R4 ;  /* 0x000000ffff04a224 */ /* 0x000fe200078e0a04 */
[----:B------:R-:W-:-:S04]  /*0230*/  @!P0 LOP3.LUT R4, RZ, R8, RZ, 0x33, !PT ;  /* 0x00000008ff048212 */ /* 0x000fc800078e33ff */
[----:B------:R-:W-:-:S05]  /*0240*/  IADD3 R7, PT, PT, R4, 0x36, RZ ;  /* 0x0000003604077810 */ /* 0x000fca0007ffe0ff */
[----:B------:R-:W-:-:S05]  /*0250*/  IMAD R7, R0, R7, 0x36 ;  /* 0x0000003600077424 */ /* 0x000fca00078e0207 */
[----:B-1----:R-:W-:Y:S01]  /*0260*/  STG.E desc[UR4][R2.64], R7 ;  /* 0x0000000702007986 */ /* 0x002fe2000c101904 */
[----:B------:R-:W-:Y:S05]  /*0270*/  EXIT ;  /* 0x000000000000794d */ /* 0x000fea0003800000 */
.L_x_70:
        /* <DEDUP_REMOVED lines=16> */
.L_x_89:


//--------------------- .text._Z10cuda_set_sPiiiiiiii --------------------------
	.section	.text._Z10cuda_set_sPiiiiiiii,"ax",@progbits
	.align	128
        .global         _Z10cuda_set_sPiiiiiiii
        .type           _Z10cuda_set_sPiiiiiiii,@function
        .size           _Z10cuda_set_sPiiiiiiii,(.L_x_90 - _Z10cuda_set_sPiiiiiiii)
        .other          _Z10cuda_set_sPiiiiiiii,@"STO_CUDA_ENTRY STV_DEFAULT"
_Z10cuda_set_sPiiiiiiii:
.text._Z10cuda_set_sPiiiiiiii:
        /* <DEDUP_REMOVED lines=9> */
[----:B------:R-:W0:Y:S01]  /*0090*/  LDCU.64 UR8, c[0x0][0x390] ;  /* 0x00007200ff0877ac */ /* 0x000e220008000a00 */
[----:B------:R-:W1:Y:S06]  /*00a0*/  LDCU UR4, c[0x0][0x39c] ;  /* 0x00007380ff0477ac */ /* 0x000e6c0008000800 */
[----:B------:R-:W2:Y:S01]  /*00b0*/  LDC.64 R2, c[0x0][0x380] ;  /* 0x0000e000ff027b82 */ /* 0x000ea20000000a00 */
[----:B------:R-:W3:Y:S01]  /*00c0*/  LDCU.64 UR6, c[0x0][0x358] ;  /* 0x00006b00ff0677ac */ /* 0x000ee20008000a00 */
[----:B-1----:R-:W-:Y:S01]  /*00d0*/  UIADD3 UR4, UPT, UPT, UR4, 0x6c, URZ ;  /* 0x0000006c04047890 */ /* 0x002fe2000fffe0ff */
[----:B0-----:R-:W-:-:S02]  /*00e0*/  IMAD R0, R5, UR9, R7 ;  /* 0x0000000905007c24 */ /* 0x001fc4000f8e0207 */
[----:B------:R-:W-:-:S03]  /*00f0*/  IMAD R7, R5, UR8, R6 ;  /* 0x0000000805077c24 */ /* 0x000fc6000f8e0206 */
[----:B------:R-:W-:Y:S01]  /*0100*/  IADD3 R0, PT, PT, R0, 0x36, RZ ;  /* 0x0000003600007810 */ /* 0x000fe20007ffe0ff */
[----:B--2---:R-:W-:-:S04]  /*0110*/  IMAD.WIDE R2, R5, 0x4, R2 ;  /* 0x0000000405027825 */ /* 0x004fc800078e0202 */
[----:B------:R-:W-:-:S05]  /*0120*/  IMAD R0, R0, UR4, R7 ;  /* 0x0000000400007c24 */ /* 0x000fca000f8e0207 */
[----:B------:R-:W-:-:S05]  /*0130*/  IADD3 R5, PT, PT, R0, 0x36, RZ ;  /* 0x0000003600057810 */ /* 0x000fca0007ffe0ff */
[----:B---3--:R-:W-:Y:S01]  /*0140*/  STG.E desc[UR6][R2.64], R5 ;  /* 0x0000000502007986 */ /* 0x008fe2000c101906 */
[----:B------:R-:W-:Y:S05]  /*0150*/  EXIT ;  /* 0x000000000000794d */ /* 0x000fea0003800000 */
.L_x_71:
        /* <DEDUP_REMOVED lines=10> */
.L_x_90:


//--------------------- .text._Z19cuda_ricker_waveletPfffi --------------------------
	.section	.text._Z19cuda_ricker_waveletPfffi,"ax",@progbits
	.align	128
        .global         _Z19cuda_ricker_waveletPfffi
        .type           _Z19cuda_ricker_waveletPfffi,@function
        .size           _Z19cuda_ricker_waveletPfffi,(.L_x_82 - _Z19cuda_ricker_waveletPfffi)
        .other          _Z19cuda_ricker_waveletPfffi,@"STO_CUDA_ENTRY STV_DEFAULT"
_Z19cuda_ricker_waveletPfffi:
.text._Z19cuda_ricker_waveletPfffi:
        /* <DEDUP_REMOVED lines=8> */
[----:B------:R-:W0:Y:S01]  /*0080*/  LDCU.64 UR4, c[0x0][0x388] ;  /* 0x00007100ff0477ac */ /* 0x000e220008000a00 */
[----:B------:R-:W-:Y:S01]  /*0090*/  UMOV UR6, 0x542fe938 ;  /* 0x542fe93800067882 */ /* 0x000fe20000000000 */
[----:B------:R-:W-:Y:S01]  /*00a0*/  UMOV UR7, 0x400921fb ;  /* 0x400921fb00077882 */ /* 0x000fe20000000000 */
[----:B0-----:R-:W0:Y:S08]  /*00b0*/  F2F.F64.F32 R8, UR4 ;  /* 0x0000000400087d10 */ /* 0x001e300008201800 */
[----:B0-----:R-:W0:Y:S01]  /*00c0*/  MUFU.RCP64H R3, R9 ;  /* 0x0000000900037308 */ /* 0x001e220000001800 */
[----:B------:R-:W-:-:S05]  /*00d0*/  VIADD R2, R9, 0x300402 ;  /* 0x0030040209027836 */ /* 0x000fca0000000000 */
[----:B------:R-:W-:Y:S01]  /*00e0*/  FSETP.GEU.AND P0, PT, |R2|, 5.8789094863358348022e-39, PT ;  /* 0x004004020200780b */ /* 0x000fe20003f0e200 */
[----:B0-----:R-:W-:-:S08]  /*00f0*/  DFMA R4, -R8, R2, 1 ;  /* 0x3ff000000804742b */ /* 0x001fd00000000102 */
[----:B------:R-:W-:-:S08]  /*0100*/  DFMA R4, R4, R4, R4 ;  /* 0x000000040404722b */ /* 0x000fd00000000004 */
[----:B------:R-:W-:Y:S01]  /*0110*/  DFMA R4, R2, R4, R2 ;  /* 0x000000040204722b */ /* 0x000fe20000000002 */
[----:B------:R-:W-:-:S05]  /*0120*/  I2FP.F32.S32 R3, R0 ;  /* 0x0000000000037245 */ /* 0x000fca0000201400 */
[----:B------:R-:W-:Y:S02]  /*0130*/  FMUL R3, R3, UR5 ;  /* 0x0000000503037c20 */ /* 0x000fe40008400000 */
[----:B------:R-:W-:Y:S01]  /*0140*/  DFMA R6, -R8, R4, 1 ;  /* 0x3ff000000806742b */ /* 0x000fe20000000104 */
[----:B------:R-:W0:Y:S03]  /*0150*/  LDCU.64 UR4, c[0x0][0x358] ;  /* 0x00006b00ff0477ac */ /* 0x000e260008000a00 */
[----:B------:R-:W1:Y:S04]  /*0160*/  F2F.F64.F32 R2, R3 ;  /* 0x0000000300027310 */ /* 0x000e680000201800 */
[----:B------:R-:W-:-:S02]  /*0170*/  DFMA R6, R4, R6, R4 ;  /* 0x000000060406722b */ /* 0x000fc40000000004 */
[----:B------:R-:W-:Y:S01]  /*0180*/  DMUL R4, R8, UR6 ;  /* 0x0000000608047c28 */ /* 0x000fe20008000000 */
[----:B------:R-:W-:Y:S10]  /*0190*/  @P0 BRA `(.L_x_72) ;  /* 0x0000000000180947 */ /* 0x000ff40003800000 */
[----:B------:R-:W-:-:S05]  /*01a0*/  LOP3.LUT R6, R9, 0x7fffffff, RZ, 0xc0, !PT ;  /* 0x7fffffff09067812 */ /* 0x000fca00078ec0ff */
[----:B------:R-:W-:Y:S01]  /*01b0*/  VIADD R12, R6, 0xfff00000 ;  /* 0xfff00000060c7836 */ /* 0x000fe20000000000 */
[----:B------:R-:W-:-:S07]  /*01c0*/  MOV R6, 0x1e0 ;  /* 0x000001e000067802 */ /* 0x000fce0000000f00 */
[----:B01----:R-:W-:Y:S05]  /*01d0*/  CALL.REL.NOINC `($__internal_3_$__cuda_sm20_dblrcp_rn_slowpath_v3) ;  /* 0x0000000000707944 */ /* 0x003fea0003c00000 */
[----:B------:R-:W-:Y:S01]  /*01e0*/  MOV R6, R10 ;  /* 0x0000000a00067202 */ /* 0x000fe20000000f00 */
[----:B------:R-:W-:-:S07]  /*01f0*/  IMAD.MOV.U32 R7, RZ, RZ, R11 ;  /* 0x000000ffff077224 */ /* 0x000fce00078e000b */
.L_x_72:
[----:B-1----:R-:W-:Y:S01]  /*0200*/  DADD R2, R2, -R6 ;  /* 0x0000000002027229 */ /* 0x002fe20000000806 */
[----:B------:R-:W-:-:S09]  /*0210*/  IMAD.MOV.U32 R9, RZ, RZ, 0x437c0000 ;  /* 0x437c0000ff097424 */ /* 0x000fd200078e00ff */
[----:B------:R-:W1:Y:S08]  /*0220*/  F2F.F32.F64 R2, R2 ;  /* 0x0000000200027310 */ /* 0x000e700000301000 */
[----:B-1----:R-:W1:Y:S02]  /*0230*/  F2F.F64.F32 R6, |R2| ;  /* 0x4000000200067310 */ /* 0x002e640000201800 */
[----:B-1----:R-:W-:Y:S01]  /*0240*/  DMUL R4, R4, R6 ;  /* 0x0000000604047228 */ /* 0x002fe20000000000 */
[----:B------:R-:W-:-:S09]  /*0250*/  MOV R7, 0x3bbb989d ;  /* 0x3bbb989d00077802 */ /* 0x000fd20000000f00 */
[----:B------:R-:W1:Y:S02]  /*0260*/  F2F.F32.F64 R4, R4 ;  /* 0x0000000400047310 */ /* 0x000e640000301000 */
[----:B-1----:R-:W-:-:S04]  /*0270*/  FMUL R8, R4, R4 ;  /* 0x0000000404087220 */ /* 0x002fc80000400000 */
[----:B------:R-:W-:Y:S02]  /*0280*/  FFMA.SAT R6, R8, -R7, 0.5 ;  /* 0x3f00000008067423 */ /* 0x000fe40000002807 */
[----:B------:R-:W1:Y:S02]  /*0290*/  F2F.F64.F32 R2, R8 ;  /* 0x0000000800027310 */ /* 0x000e640000201800 */
[----:B------:R-:W-:-:S04]  /*02a0*/  FFMA.RM R6, R6, R9, 12582913 ;  /* 0x4b40000106067423 */ /* 0x000fc80000004009 */
[C---:B------:R-:W-:Y:S01]  /*02b0*/  FADD R7, R6.reuse, -12583039 ;  /* 0xcb40007f06077421 */ /* 0x040fe20000000000 */
[----:B------:R-:W-:-:S03]  /*02c0*/  SHF.L.U32 R6, R6, 0x17, RZ ;  /* 0x0000001706067819 */ /* 0x000fc600000006ff */
[----:B------:R-:W-:-:S04]  /*02d0*/  FFMA R7, R8, -1.4426950216293334961, -R7 ;  /* 0xbfb8aa3b08077823 */ /* 0x000fc80000000807 */
[----:B------:R-:W-:Y:S01]  /*02e0*/  FFMA R9, R8, -1.925963033500011079e-08, R7 ;  /* 0xb2a5706008097823 */ /* 0x000fe20000000007 */
[----:B-1----:R-:W-:-:S05]  /*02f0*/  DADD R2, R2, R2 ;  /* 0x0000000002027229 */ /* 0x002fca0000000002 */
[----:B------:R-:W1:Y:S03]  /*0300*/  MUFU.EX2 R9, R9 ;  /* 0x0000000900097308 */ /* 0x000e660000000800 */
[----:B------:R-:W-:Y:S01]  /*0310*/  DADD R2, -R2, 1 ;  /* 0x3ff0000002027429 */ /* 0x000fe20000000100 */
[----:B-1----:R-:W-:Y:S02]  /*0320*/  FMUL R10, R6, R9 ;  /* 0x00000009060a7220 */ /* 0x002fe40000400000 */
[----:B------:R-:W1:Y:S02]  /*0330*/  LDC.64 R6, c[0x0][0x380] ;  /* 0x0000e000ff067b82 */ /* 0x000e640000000a00 */
[----:B------:R-:W2:Y:S03]  /*0340*/  F2F.F64.F32 R4, R10 ;  /* 0x0000000a00047310 */ /* 0x000ea60000201800 */
[----:B--2---:R-:W-:Y:S01]  /*0350*/  DMUL R2, R2, R4 ;  /* 0x0000000402027228 */ /* 0x004fe20000000000 */
[----:B-1----:R-:W-:-:S09]  /*0360*/  IMAD.WIDE R4, R0, 0x4, R6 ;  /* 0x0000000400047825 */ /* 0x002fd200078e0206 */
[----:B------:R-:W0:Y:S02]  /*0370*/  F2F.F32.F64 R3, R2 ;  /* 0x0000000200037310 */ /* 0x000e240000301000 */
[----:B0-----:R-:W-:Y:S01]  /*0380*/  STG.E desc[UR4][R4.64], R3 ;  /* 0x0000000304007986 */ /* 0x001fe2000c101904 */
[----:B------:R-:W-:Y:S05]  /*0390*/  EXIT ;  /* 0x000000000000794d */ /* 0x000fea0003800000 */
        .weak           $__internal_3_$__cuda_sm20_dblrcp_rn_slowpath_v3
        .type           $__internal_3_$__cuda_sm20_dblrcp_rn_slowpath_v3,@function
        .size           $__internal_3_$__cuda_sm20_dblrcp_rn_slowpath_v3,(.L_x_82 - $__internal_3_$__cuda_sm20_dblrcp_rn_slowpath_v3)
$__internal_3_$__cuda_sm20_dblrcp_rn_slowpath_v3:
[----:B------:R-:W-:-:S14]  /*03a0*/  DSETP.GTU.AND P0, PT, |R8|, +INF , PT ;  /* 0x7ff000000800742a */ /* 0x000fdc0003f0c200 */
[----:B------:R-:W-:Y:S05]  /*03b0*/  @P0 BRA `(.L_x_73) ;  /* 0x00000000007c0947 */ /* 0x000fea0003800000 */
[----:B------:R-:W-:-:S05]  /*03c0*/  LOP3.LUT R7, R9, 0x7fffffff, RZ, 0xc0, !PT ;  /* 0x7fffffff09077812 */ /* 0x000fca00078ec0ff */
[----:B------:R-:W-:-:S05]  /*03d0*/  VIADD R10, R7, 0xffffffff ;  /* 0xffffffff070a7836 */ /* 0x000fca0000000000 */
[----:B------:R-:W-:-:S13]  /*03e0*/  ISETP.GE.U32.AND P0, PT, R10, 0x7fefffff, PT ;  /* 0x7fefffff0a00780c */ /* 0x000fda0003f06070 */
[----:B------:R-:W-:Y:S02]  /*03f0*/  @P0 LOP3.LUT R11, R9, 0x7ff00000, RZ, 0x3c, !PT ;  /* 0x7ff00000090b0812 */ /* 0x000fe400078e3cff */
[----:B------:R-:W-:Y:S01]  /*0400*/  @P0 MOV R10, RZ ;  /* 0x000000ff000a0202 */ /* 0x000fe20000000f00 */
[----:B------:R-:W-:Y:S06]  /*0410*/  @P0 BRA `(.L_x_74) ;  /* 0x00000000006c0947 */ /* 0x000fec0003800000 */
[----:B------:R-:W-:-:S13]  /*0420*/  ISETP.GE.U32.AND P0, PT, R7, 0x1000001, PT ;  /* 0x010000010700780c */ /* 0x000fda0003f06070 */
[----:B------:R-:W-:Y:S05]  /*0430*/  @!P0 BRA `(.L_x_75) ;  /* 0x0000000000348947 */ /* 0x000fea0003800000 */
[----:B------:R-:W-:Y:S01]  /*0440*/  VIADD R11, R9, 0xc0200000 ;  /* 0xc0200000090b7836 */ /* 0x000fe20000000000 */
[----:B------:R-:W-:-:S03]  /*0450*/  MOV R10, R8 ;  /* 0x00000008000a7202 */ /* 0x000fc60000000f00 */
[----:B------:R-:W0:Y:S03]  /*0460*/  MUFU.RCP64H R13, R11 ;  /* 0x0000000b000d7308 */ /* 0x000e260000001800 */
        /* <DEDUP_REMOVED lines=10> */
.L_x_75:
[----:B------:R-:W-:Y:S01]  /*0510*/  DMUL R8, R8, 8.11296384146066816958e+31 ;  /* 0x4690000008087828 */ /* 0x000fe20000000000 */
[----:B------:R-:W-:-:S05]  /*0520*/  IMAD.MOV.U32 R10, RZ, RZ, R12 ;  /* 0x000000ffff0a7224 */ /* 0x000fca00078e000c */
        /* <DEDUP_REMOVED lines=8> */
.L_x_73:
[----:B------:R-:W-:Y:S02]  /*05b0*/  LOP3.LUT R11, R9, 0x80000, RZ, 0xfc, !PT ;  /* 0x00080000090b7812 */ /* 0x000fe400078efcff */
[----:B------:R-:W-:-:S07]  /*05c0*/  MOV R10, R8 ;  /* 0x00000008000a7202 */ /* 0x000fce0000000f00 */
.L_x_74:
[----:B------:R-:W-:-:S04]  /*05d0*/  MOV R7, 0x0 ;  /* 0x0000000000077802 */ /* 0x000fc80000000f00 */
[----:B------:R-:W-:Y:S05]  /*05e0*/  RET.REL.NODEC R6 `(_Z19cuda_ricker_waveletPfffi) ;  /* 0xfffffff806847950 */ /* 0x000fea0003c3ffff */
.L_x_76:
        /* <DEDUP_REMOVED lines=9> */
.L_x_82:


//--------------------- .nv.shared._Z14cuda_step_fd2dPfS_S_S_S_S_S_ffiiS_S_ --------------------------
	.section	.nv.shared._Z14cuda_step_fd2dPfS_S_S_S_S_S_ffiiS_S_,"aw",@nobits
	.sectionflags	@""
	.align	4
.nv.shared._Z14cuda_step_fd2dPfS_S_S_S_S_S_ffiiS_S_:
	.zero		5632


//--------------------- .nv.shared.reserved.0     --------------------------
	.section	.nv.shared.reserved.0,"aw",@nobits
	.weak		__nv_reservedSMEM_offset_0_alias
	.size		__nv_reservedSMEM_offset_0_alias, 0, 64
	.other		__nv_reservedSMEM_offset_0_alias,@"STO_CUDA_RESERVED_SHARED STV_DEFAULT"
__nv_reservedSMEM_offset_0_alias:
	.zero		0
	.zero		64


//--------------------- .nv.constant0._Z14cuda_step_fd2dPfS_S_S_S_S_S_ffiiS_S_ --------------------------
	.section	.nv.constant0._Z14cuda_step_fd2dPfS_S_S_S_S_S_ffiiS_S_,"a",@progbits
	.sectionflags	@""
	.align	4
.nv.constant0._Z14cuda_step_fd2dPfS_S_S_S_S_S_ffiiS_S_:
	.zero		984


//--------------------- .nv.constant0._Z15cuda_add_sourcebPfS_Pii --------------------------
	.section	.nv.constant0._Z15cuda_add_sourcebPfS_Pii,"a",@progbits
	.sectionflags	@""
	.align	4
.nv.constant0._Z15cuda_add_sourcebPfS_Pii:
	.zero		932


//--------------------- .nv.constant0._Z11cuda_recordPfS_Pii --------------------------
	.section	.nv.constant0._Z11cuda_recordPfS_Pii,"a",@progbits
	.sectionflags	@""
	.align	4
.nv.constant0._Z11cuda_recordPfS_Pii:
	.zero		924


//--------------------- .nv.constant0._Z16cuda_initial_PMLPfS_iiffff --------------------------
	.section	.nv.constant0._Z16cuda_initial_PMLPfS_iiffff,"a",@progbits
	.sectionflags	@""
	.align	4
.nv.constant0._Z16cuda_initial_PMLPfS_iiffff:
	.zero		936


//--------------------- .nv.constant0._Z16cuda_absorb_bndrPfiif --------------------------
	.section	.nv.constant0._Z16cuda_absorb_bndrPfiif,"a",@progbits
	.sectionflags	@""
	.align	4
.nv.constant0._Z16cuda_absorb_bndrPfiif:
	.zero		916


//--------------------- .nv.constant0._Z15cuda_trans_x2txPfS_iii --------------------------
	.section	.nv.constant0._Z15cuda_trans_x2txPfS_iii,"a",@progbits
	.sectionflags	@""
	.align	4
.nv.constant0._Z15cuda_trans_x2txPfS_iii:
	.zero		924


//--------------------- .nv.constant0._Z10cuda_set_gPiiii --------------------------
	.section	.nv.constant0._Z10cuda_set_gPiiii,"a",@progbits
	.sectionflags	@""
	.align	4
.nv.constant0._Z10cuda_set_gPiiii:
	.zero		916


//--------------------- .nv.constant0._Z10cuda_set_sPiiiiiiii --------------------------
	.section	.nv.constant0._Z10cuda_set_sPiiiiiiii,"a",@progbits
	.sectionflags	@""
	.align	4
.nv.constant0._Z10cuda_set_sPiiiiiiii:
	.zero		932


//--------------------- .nv.constant0._Z19cuda_ricker_waveletPfffi --------------------------
	.section	.nv.constant0._Z19cuda_ricker_waveletPfffi,"a",@progbits
	.sectionflags	@""
	.align	4
.nv.constant0._Z19cuda_ricker_waveletPfffi:
	.zero		916


//--------------------- SYMBOLS --------------------------

	.type		.nv.reservedSmem.offset0,@object
	.size		.nv.reservedSmem.offset0,0x4
	.type		.nv.reservedSmem.cap,@object
	.size		.nv.reservedSmem.cap,0x4
